	.headerflags	@"EF_CUDA_TEXMODE_UNIFIED EF_CUDA_64BIT_ADDRESS EF_CUDA_ACCELERATORS EF_CUDA_SM90 EF_CUDA_VIRTUAL_SM(EF_CUDA_SM90)"
	.elftype	@"ET_EXEC"


//--------------------- .nv.info                  --------------------------
	.section	.nv.info,"",@"SHT_CUDA_INFO"
	.align	4


	//----- nvinfo : EIATTR_REGCOUNT
	.align		4
        /*0000*/ 	.byte	0x04, 0x2f
        /*0002*/ 	.short	(.L_1 - .L_0)
	.align		4
.L_0:
        /*0004*/ 	.word	index@(triton_mm)
        /*0008*/ 	.word	0x000000b3


	//----- nvinfo : EIATTR_MIN_STACK_SIZE
	.align		4
.L_1:
        /*000c*/ 	.byte	0x04, 0x12
        /*000e*/ 	.short	(.L_3 - .L_2)
	.align		4
.L_2:
        /*0010*/ 	.word	index@(triton_mm)
        /*0014*/ 	.word	0x00000000


	//----- nvinfo : EIATTR_FRAME_SIZE
	.align		4
.L_3:
        /*0018*/ 	.byte	0x04, 0x11
        /*001a*/ 	.short	(.L_5 - .L_4)
	.align		4
.L_4:
        /*001c*/ 	.word	index@(triton_mm)
        /*0020*/ 	.word	0x00000000


	//----- nvinfo : EIATTR_MIN_STACK_SIZE
	.align		4
.L_5:
        /*0024*/ 	.byte	0x04, 0x12
        /*0026*/ 	.short	(.L_7 - .L_6)
	.align		4
.L_6:
        /*0028*/ 	.word	index@(triton_mm)
        /*002c*/ 	.word	0x00000000
.L_7:


//--------------------- .nv.info.triton_mm        --------------------------
	.section	.nv.info.triton_mm,"",@"SHT_CUDA_INFO"
	.sectionflags	@""
	.align	4


	//----- nvinfo : EIATTR_CUDA_API_VERSION
	.align		4
        /*0000*/ 	.byte	0x04, 0x37
        /*0002*/ 	.short	(.L_9 - .L_8)
.L_8:
        /*0004*/ 	.word	0x0000007c


	//----- nvinfo : EIATTR_KPARAM_INFO
	.align		4
.L_9:
        /*0008*/ 	.byte	0x04, 0x17
        /*000a*/ 	.short	(.L_11 - .L_10)
.L_10:
        /*000c*/ 	.word	0x00000000
        /*0010*/ 	.short	0x0003
        /*0012*/ 	.short	0x0018
        /*0014*/ 	.byte	0x00, 0xf0, 0x11, 0x00


	//----- nvinfo : EIATTR_KPARAM_INFO
	.align		4
.L_11:
        /*0018*/ 	.byte	0x04, 0x17
        /*001a*/ 	.short	(.L_13 - .L_12)
.L_12:
        /*001c*/ 	.word	0x00000000
        /*0020*/ 	.short	0x0002
        /*0022*/ 	.short	0x0010
        /*0024*/ 	.byte	0x00, 0xf0, 0x21, 0x00


	//----- nvinfo : EIATTR_KPARAM_INFO
	.align		4
.L_13:
        /*0028*/ 	.byte	0x04, 0x17
        /*002a*/ 	.short	(.L_15 - .L_14)
.L_14:
        /*002c*/ 	.word	0x00000000
        /*0030*/ 	.short	0x0001
        /*0032*/ 	.short	0x0008
        /*0034*/ 	.byte	0x00, 0xf0, 0x21, 0x00


	//----- nvinfo : EIATTR_KPARAM_INFO
	.align		4
.L_15:
        /*0038*/ 	.byte	0x04, 0x17
        /*003a*/ 	.short	(.L_17 - .L_16)
.L_16:
        /*003c*/ 	.word	0x00000000
        /*0040*/ 	.short	0x0000
        /*0042*/ 	.short	0x0000
        /*0044*/ 	.byte	0x00, 0xf0, 0x21, 0x00


	//----- nvinfo : EIATTR_SPARSE_MMA_MASK
	.align		4
.L_17:
        /*0048*/ 	.byte	0x03, 0x50
        /*004a*/ 	.short	0x0000


	//----- nvinfo : EIATTR_MAXREG_COUNT
	.align		4
        /*004c*/ 	.byte	0x03, 0x1b
        /*004e*/ 	.short	0x00ff


	//----- nvinfo : EIATTR_COOP_GROUP_MASK_REGIDS
	.align		4
        /*0050*/ 	.byte	0x04, 0x29
        /*0052*/ 	.short	(.L_19 - .L_18)


	//   ....[0]....
.L_18:
        /*0054*/ 	.word	0xffffffff


	//----- nvinfo : EIATTR_COOP_GROUP_INSTR_OFFSETS
	.align		4
.L_19:
        /*0058*/ 	.byte	0x04, 0x28
        /*005a*/ 	.short	(.L_21 - .L_20)


	//   ....[0]....
.L_20:
        /*005c*/ 	.word	0x00001060


	//----- nvinfo : EIATTR_EXIT_INSTR_OFFSETS
	.align		4
.L_21:
        /*0060*/ 	.byte	0x04, 0x1c
        /*0062*/ 	.short	(.L_23 - .L_22)


	//   ....[0]....
.L_22:
        /*0064*/ 	.word	0x00000040


	//   ....[1]....
        /*0068*/ 	.word	0x00002860


	//   ....[2]....
        /*006c*/ 	.word	0x00002880


	//----- nvinfo : EIATTR_MAX_THREADS
	.align		4
.L_23:
        /*0070*/ 	.byte	0x04, 0x05
        /*0072*/ 	.short	(.L_25 - .L_24)
.L_24:
        /*0074*/ 	.word	0x00000080
        /*0078*/ 	.word	0x00000001
        /*007c*/ 	.word	0x00000001


	//----- nvinfo : EIATTR_CBANK_PARAM_SIZE
	.align		4
.L_25:
        /*0080*/ 	.byte	0x03, 0x19
        /*0082*/ 	.short	0x001c


	//----- nvinfo : EIATTR_PARAM_CBANK
	.align		4
        /*0084*/ 	.byte	0x04, 0x0a
        /*0086*/ 	.short	(.L_27 - .L_26)
	.align		4
.L_26:
        /*0088*/ 	.word	index@(.nv.constant0.triton_mm)
        /*008c*/ 	.short	0x0210
        /*008e*/ 	.short	0x001c


	//----- nvinfo : EIATTR_SW_WAR
	.align		4
.L_27:
        /*0090*/ 	.byte	0x04, 0x36
        /*0092*/ 	.short	(.L_29 - .L_28)
.L_28:
        /*0094*/ 	.word	0x00000008
.L_29:


//--------------------- .nv.callgraph             --------------------------
	.section	.nv.callgraph,"",@"SHT_CUDA_CALLGRAPH"
	.align	4
	.sectionentsize	8
	.align		4
        /*0000*/ 	.word	0x00000000
	.align		4
        /*0004*/ 	.word	0xffffffff
	.align		4
        /*0008*/ 	.word	0x00000000
	.align		4
        /*000c*/ 	.word	0xfffffffe
	.align		4
        /*0010*/ 	.word	0x00000000
	.align		4
        /*0014*/ 	.word	0xfffffffd
	.align		4
        /*0018*/ 	.word	0x00000000
	.align		4
        /*001c*/ 	.word	0xfffffffc


//--------------------- .text.triton_mm           --------------------------
	.section	.text.triton_mm,"ax",@progbits
	.sectionflags	@"SHF_BARRIERS=1"
	.align	128
        .global         triton_mm
        .type           triton_mm,@function
        .size           triton_mm,(.L_x_1 - triton_mm)
        .other          triton_mm,@"STO_CUDA_ENTRY STV_DEFAULT"
triton_mm:
.text.triton_mm:
[----:B------:R-:W0:Y:S02]  /*0000*/  LDC R1, c[0x0][0x28] ;  /* 0x00000a00ff017b82 */ /* 0x000e240000000800 */
[----:B------:R-:W1:Y:S02]  /*0010*/  LDC R26, c[0x0][0x228] ;  /* 0x00008a00ff1a7b82 */ /* 0x000e640000000800 */
[----:B-1----:R-:W-:-:S05]  /*0020*/  IMAD R0, R26, 0xc00, RZ ;  /* 0x00000c001a007824 */ /* 0x002fca00078e02ff */
[----:B------:R-:W-:-:S13]  /*0030*/  ISETP.NE.AND P0, PT, R0, RZ, PT ;  /* 0x000000ff0000720c */ /* 0x000fda0003f05270 */
[----:B------:R-:W-:Y:S05]  /*0040*/  @!P0 EXIT ;  /* 0x000000000000894d */ /* 0x000fea0003800000 */
[----:B------:R-:W1:Y:S01]  /*0050*/  S2R R10, SR_CTAID.X ;  /* 0x00000000000a7919 */ /* 0x000e620000002500 */
[----:B------:R-:W-:Y:S01]  /*0060*/  VIADD R0, R26, 0x7f ;  /* 0x0000007f1a007836 */ /* 0x000fe20000000000 */
[----:B------:R-:W-:Y:S01]  /*0070*/  IABS R33, R26 ;  /* 0x0000001a00217213 */ /* 0x000fe20000000000 */
[----:B------:R-:W2:Y:S01]  /*0080*/  LDC.64 R168, c[0x0][0x218] ;  /* 0x00008600ffa87b82 */ /* 0x000ea20000000a00 */
[----:B------:R-:W-:Y:S02]  /*0090*/  ULDC.64 UR24, c[0x0][0x208] ;  /* 0x0000820000187ab9 */ /* 0x000fe40000000a00 */
[----:B------:R-:W-:-:S04]  /*00a0*/  SHF.R.S32.HI R3, RZ, 0x1f, R0 ;  /* 0x0000001fff037819 */ /* 0x000fc80000011400 */
[----:B------:R-:W-:Y:S01]  /*00b0*/  LEA.HI R3, R3, R0, RZ, 0x7 ;  /* 0x0000000003037211 */ /* 0x000fe200078f38ff */
[C---:B-1----:R-:W-:Y:S01]  /*00c0*/  IMAD.HI R2, R10.reuse, 0x2aaaaaab, RZ ;  /* 0x2aaaaaab0a027827 */ /* 0x042fe200078e02ff */
[----:B------:R-:W-:-:S04]  /*00d0*/  ISETP.GE.AND P1, PT, R10, RZ, PT ;  /* 0x000000ff0a00720c */ /* 0x000fc80003f26270 */
[----:B------:R-:W-:-:S04]  /*00e0*/  SHF.R.U32.HI R5, RZ, 0x1f, R2 ;  /* 0x0000001fff057819 */ /* 0x000fc80000011602 */
[----:B------:R-:W-:-:S05]  /*00f0*/  LEA.HI.SX32 R5, R2, R5, 0x1b ;  /* 0x0000000502057211 */ /* 0x000fca00078fdaff */
[C---:B------:R-:W-:Y:S02]  /*0100*/  IMAD.SHL.U32 R0, R5.reuse, 0x8, RZ ;  /* 0x0000000805007824 */ /* 0x040fe400078e00ff */
[----:B------:R-:W-:-:S03]  /*0110*/  IMAD R9, R5, -0xc0, R10 ;  /* 0xffffff4005097824 */ /* 0x000fc600078e020a */
[----:B------:R-:W-:Y:S02]  /*0120*/  LEA.HI.SX32 R3, R3, -R0, 0x19 ;  /* 0x8000000003037211 */ /* 0x000fe400078fcaff */
[----:B------:R-:W-:Y:S02]  /*0130*/  IABS R12, R9 ;  /* 0x00000009000c7213 */ /* 0x000fe40000000000 */
[----:B------:R-:W-:-:S04]  /*0140*/  VIMNMX R4, R3, 0x8, PT ;  /* 0x0000000803047848 */ /* 0x000fc80003fe0100 */
[----:B------:R-:W-:-:S04]  /*0150*/  IABS R11, R4 ;  /* 0x00000004000b7213 */ /* 0x000fc80000000000 */
[----:B------:R-:W1:Y:S08]  /*0160*/  I2F.RP R6, R11 ;  /* 0x0000000b00067306 */ /* 0x000e700000209400 */
[----:B-1----:R-:W1:Y:S02]  /*0170*/  MUFU.RCP R6, R6 ;  /* 0x0000000600067308 */ /* 0x002e640000001000 */
[----:B-1----:R-:W-:Y:S01]  /*0180*/  VIADD R2, R6, 0xffffffe ;  /* 0x0ffffffe06027836 */ /* 0x002fe20000000000 */
[----:B------:R-:W-:-:S05]  /*0190*/  IABS R6, R10 ;  /* 0x0000000a00067213 */ /* 0x000fca0000000000 */
[----:B------:R1:W3:Y:S02]  /*01a0*/  F2I.FTZ.U32.TRUNC.NTZ R3, R2 ;  /* 0x0000000200037305 */ /* 0x0002e4000021f000 */
[----:B-1----:R-:W-:Y:S02]  /*01b0*/  IMAD.MOV.U32 R2, RZ, RZ, RZ ;  /* 0x000000ffff027224 */ /* 0x002fe400078e00ff */
[----:B---3--:R-:W-:-:S04]  /*01c0*/  IMAD.MOV R8, RZ, RZ, -R3 ;  /* 0x000000ffff087224 */ /* 0x008fc800078e0a03 */
[----:B------:R-:W-:Y:S01]  /*01d0*/  IMAD R7, R8, R11, RZ ;  /* 0x0000000b08077224 */ /* 0x000fe200078e02ff */
[----:B------:R-:W-:-:S03]  /*01e0*/  IABS R8, R4 ;  /* 0x0000000400087213 */ /* 0x000fc60000000000 */
[----:B------:R-:W-:Y:S02]  /*01f0*/  IMAD.HI.U32 R3, R3, R7, R2 ;  /* 0x0000000703037227 */ /* 0x000fe400078e0002 */
[----:B------:R-:W1:Y:S02]  /*0200*/  I2F.RP R7, R33 ;  /* 0x0000002100077306 */ /* 0x000e640000209400 */
[----:B------:R-:W-:Y:S02]  /*0210*/  IMAD.MOV R13, RZ, RZ, -R8 ;  /* 0x000000ffff0d7224 */ /* 0x000fe400078e0a08 */
[----:B------:R-:W-:-:S04]  /*0220*/  IMAD.HI.U32 R2, R3, R6, RZ ;  /* 0x0000000603027227 */ /* 0x000fc800078e00ff */
[-C--:B------:R-:W-:Y:S02]  /*0230*/  IMAD R6, R2, R13.reuse, R6 ;  /* 0x0000000d02067224 */ /* 0x080fe400078e0206 */
[----:B------:R-:W-:Y:S01]  /*0240*/  IMAD.HI.U32 R8, R3, R12, RZ ;  /* 0x0000000c03087227 */ /* 0x000fe200078e00ff */
[----:B------:R-:W3:Y:S02]  /*0250*/  S2R R2, SR_TID.X ;  /* 0x0000000000027919 */ /* 0x000ee40000002100 */
[C---:B------:R-:W-:Y:S01]  /*0260*/  ISETP.GT.U32.AND P0, PT, R11.reuse, R6, PT ;  /* 0x000000060b00720c */ /* 0x040fe20003f04070 */
[----:B------:R-:W-:Y:S01]  /*0270*/  IMAD R3, R8, R13, R12 ;  /* 0x0000000d08037224 */ /* 0x000fe200078e020c */
[----:B-1----:R-:W1:Y:S04]  /*0280*/  MUFU.RCP R7, R7 ;  /* 0x0000000700077308 */ /* 0x002e680000001000 */
[----:B------:R-:W-:-:S07]  /*0290*/  ISETP.GT.U32.AND P2, PT, R11, R3, PT ;  /* 0x000000030b00720c */ /* 0x000fce0003f44070 */
[----:B------:R-:W-:Y:S02]  /*02a0*/  @!P0 IMAD.IADD R6, R6, 0x1, -R11 ;  /* 0x0000000106068824 */ /* 0x000fe400078e0a0b */
[----:B-1----:R-:W-:-:S03]  /*02b0*/  VIADD R5, R7, 0xffffffe ;  /* 0x0ffffffe07057836 */ /* 0x002fc60000000000 */
[----:B------:R-:W-:Y:S01]  /*02c0*/  ISETP.GT.U32.AND P0, PT, R11, R6, PT ;  /* 0x000000060b00720c */ /* 0x000fe20003f04070 */
[--C-:B------:R-:W-:Y:S01]  /*02d0*/  @!P2 IMAD.IADD R3, R3, 0x1, -R11.reuse ;  /* 0x000000010303a824 */ /* 0x100fe200078e0a0b */
[----:B------:R-:W-:Y:S01]  /*02e0*/  LOP3.LUT R7, RZ, R4, RZ, 0x33, !PT ;  /* 0x00000004ff077212 */ /* 0x000fe200078e33ff */
[----:B------:R-:W-:Y:S01]  /*02f0*/  @!P2 VIADD R8, R8, 0x1 ;  /* 0x000000010808a836 */ /* 0x000fe20000000000 */
[----:B------:R-:W1:Y:S09]  /*0300*/  F2I.FTZ.U32.TRUNC.NTZ R5, R5 ;  /* 0x0000000500057305 */ /* 0x000e72000021f000 */
[----:B------:R-:W-:Y:S01]  /*0310*/  @!P0 IMAD.IADD R6, R6, 0x1, -R11 ;  /* 0x0000000106068824 */ /* 0x000fe200078e0a0b */
[----:B------:R-:W-:-:S02]  /*0320*/  ISETP.NE.AND P0, PT, R4, RZ, PT ;  /* 0x000000ff0400720c */ /* 0x000fc40003f05270 */
[----:B------:R-:W-:Y:S01]  /*0330*/  LOP3.LUT R4, R9, R4, RZ, 0x3c, !PT ;  /* 0x0000000409047212 */ /* 0x000fe200078e3cff */
[----:B------:R-:W-:Y:S01]  /*0340*/  @!P1 IMAD.MOV R6, RZ, RZ, -R6 ;  /* 0x000000ffff069224 */ /* 0x000fe200078e0a06 */
[----:B------:R-:W-:Y:S02]  /*0350*/  ISETP.GE.U32.AND P1, PT, R3, R11, PT ;  /* 0x0000000b0300720c */ /* 0x000fe40003f26070 */
[----:B------:R-:W-:Y:S01]  /*0360*/  ISETP.GE.AND P3, PT, R4, RZ, PT ;  /* 0x000000ff0400720c */ /* 0x000fe20003f66270 */
[----:B-1----:R-:W-:Y:S01]  /*0370*/  IMAD.MOV R10, RZ, RZ, -R5 ;  /* 0x000000ffff0a7224 */ /* 0x002fe200078e0a05 */
[----:B------:R-:W-:Y:S01]  /*0380*/  SEL R3, R7, R6, !P0 ;  /* 0x0000000607037207 */ /* 0x000fe20004000000 */
[----:B------:R-:W-:Y:S01]  /*0390*/  IMAD.MOV.U32 R4, RZ, RZ, RZ ;  /* 0x000000ffff047224 */ /* 0x000fe200078e00ff */
[----:B---3--:R-:W-:Y:S01]  /*03a0*/  SHF.R.U32.HI R6, RZ, 0x3, R2 ;  /* 0x00000003ff067819 */ /* 0x008fe20000011602 */
[----:B------:R-:W-:Y:S02]  /*03b0*/  IMAD R9, R10, R33, RZ ;  /* 0x000000210a097224 */ /* 0x000fe400078e02ff */
[----:B------:R-:W-:Y:S01]  /*03c0*/  IMAD.IADD R3, R0, 0x1, R3 ;  /* 0x0000000100037824 */ /* 0x000fe200078e0203 */
[----:B------:R-:W-:Y:S01]  /*03d0*/  SGXT.U32 R0, R6, 0x4 ;  /* 0x000000040600781a */ /* 0x000fe20000000000 */
[----:B------:R-:W-:-:S04]  /*03e0*/  IMAD.HI.U32 R5, R5, R9, R4 ;  /* 0x0000000905057227 */ /* 0x000fc800078e0004 */
[----:B------:R-:W-:Y:S02]  /*03f0*/  IMAD.SHL.U32 R3, R3, 0x80, RZ ;  /* 0x0000008003037824 */ /* 0x000fe400078e00ff */
[----:B------:R-:W-:-:S03]  /*0400*/  @P1 VIADD R8, R8, 0x1 ;  /* 0x0000000108081836 */ /* 0x000fc60000000000 */
[----:B------:R-:W-:Y:S01]  /*0410*/  LOP3.LUT R11, R3, R0, RZ, 0xfc, !PT ;  /* 0x00000000030b7212 */ /* 0x000fe200078efcff */
[----:B------:R-:W-:Y:S01]  /*0420*/  @!P3 IMAD.MOV R8, RZ, RZ, -R8 ;  /* 0x000000ffff08b224 */ /* 0x000fe200078e0a08 */
[----:B------:R-:W-:Y:S02]  /*0430*/  LOP3.LUT R15, R3, 0x10, R0, 0xfe, !PT ;  /* 0x00000010030f7812 */ /* 0x000fe400078efe00 */
[----:B------:R-:W-:Y:S02]  /*0440*/  IABS R10, R11 ;  /* 0x0000000b000a7213 */ /* 0x000fe40000000000 */
[----:B------:R-:W-:Y:S02]  /*0450*/  LOP3.LUT R17, R3, 0x20, R0, 0xfe, !PT ;  /* 0x0000002003117812 */ /* 0x000fe400078efe00 */
[----:B------:R-:W-:Y:S01]  /*0460*/  IABS R12, R15 ;  /* 0x0000000f000c7213 */ /* 0x000fe20000000000 */
[----:B------:R-:W-:Y:S01]  /*0470*/  IMAD.HI.U32 R6, R5, R10, RZ ;  /* 0x0000000a05067227 */ /* 0x000fe200078e00ff */
[----:B------:R-:W-:-:S02]  /*0480*/  IABS R14, R17 ;  /* 0x00000011000e7213 */ /* 0x000fc40000000000 */
[----:B------:R-:W-:Y:S01]  /*0490*/  SEL R4, R7, R8, !P0 ;  /* 0x0000000807047207 */ /* 0x000fe20004000000 */
[----:B------:R-:W-:Y:S01]  /*04a0*/  IMAD.HI.U32 R7, R5, R12, RZ ;  /* 0x0000000c05077227 */ /* 0x000fe200078e00ff */
[----:B------:R-:W-:Y:S02]  /*04b0*/  LOP3.LUT R18, R3, 0x30, R0, 0xfe, !PT ;  /* 0x0000003003127812 */ /* 0x000fe400078efe00 */
[----:B------:R-:W-:Y:S01]  /*04c0*/  ISETP.GE.AND P1, PT, R11, RZ, PT ;  /* 0x000000ff0b00720c */ /* 0x000fe20003f26270 */
[----:B------:R-:W-:Y:S01]  /*04d0*/  IMAD.MOV R6, RZ, RZ, -R6 ;  /* 0x000000ffff067224 */ /* 0x000fe200078e0a06 */
[----:B------:R-:W-:Y:S01]  /*04e0*/  IABS R16, R18 ;  /* 0x0000001200107213 */ /* 0x000fe20000000000 */
[----:B------:R-:W-:Y:S01]  /*04f0*/  IMAD.HI.U32 R8, R5, R14, RZ ;  /* 0x0000000e05087227 */ /* 0x000fe200078e00ff */
[----:B------:R-:W-:Y:S02]  /*0500*/  LOP3.LUT R19, R3, 0x40, R0, 0xfe, !PT ;  /* 0x0000004003137812 */ /* 0x000fe400078efe00 */
[----:B------:R-:W-:Y:S01]  /*0510*/  LOP3.LUT R20, R3, 0x50, R0, 0xfe, !PT ;  /* 0x0000005003147812 */ /* 0x000fe200078efe00 */
[----:B------:R-:W-:Y:S01]  /*0520*/  IMAD.MOV R7, RZ, RZ, -R7 ;  /* 0x000000ffff077224 */ /* 0x000fe200078e0a07 */
[----:B------:R-:W-:Y:S01]  /*0530*/  LOP3.LUT R21, R3, 0x60, R0, 0xfe, !PT ;  /* 0x0000006003157812 */ /* 0x000fe200078efe00 */
[----:B------:R-:W-:Y:S01]  /*0540*/  IMAD R6, R33, R6, R10 ;  /* 0x0000000621067224 */ /* 0x000fe200078e020a */
[----:B------:R-:W-:Y:S01]  /*0550*/  ISETP.GE.AND P4, PT, R15, RZ, PT ;  /* 0x000000ff0f00720c */ /* 0x000fe20003f86270 */
[----:B------:R-:W-:Y:S01]  /*0560*/  IMAD.MOV R10, RZ, RZ, -R8 ;  /* 0x000000ffff0a7224 */ /* 0x000fe200078e0a08 */
[----:B------:R-:W-:Y:S01]  /*0570*/  LOP3.LUT R15, R3, 0x70, R0, 0xfe, !PT ;  /* 0x00000070030f7812 */ /* 0x000fe200078efe00 */
[C---:B------:R-:W-:Y:S01]  /*0580*/  IMAD R8, R33.reuse, R7, R12 ;  /* 0x0000000721087224 */ /* 0x040fe200078e020c */
[----:B------:R-:W-:Y:S01]  /*0590*/  ISETP.GT.U32.AND P0, PT, R33, R6, PT ;  /* 0x000000062100720c */ /* 0x000fe20003f04070 */
[----:B------:R-:W-:Y:S01]  /*05a0*/  IMAD.HI.U32 R7, R5, R16, RZ ;  /* 0x0000001005077227 */ /* 0x000fe200078e00ff */
[----:B------:R-:W-:-:S02]  /*05b0*/  IABS R12, R19 ;  /* 0x00000013000c7213 */ /* 0x000fc40000000000 */
[C---:B------:R-:W-:Y:S01]  /*05c0*/  ISETP.GT.U32.AND P2, PT, R33.reuse, R8, PT ;  /* 0x000000082100720c */ /* 0x040fe20003f44070 */
[----:B------:R-:W-:Y:S02]  /*05d0*/  IMAD.MOV R7, RZ, RZ, -R7 ;  /* 0x000000ffff077224 */ /* 0x000fe400078e0a07 */
[C---:B------:R-:W-:Y:S01]  /*05e0*/  IMAD R10, R33.reuse, R10, R14 ;  /* 0x0000000a210a7224 */ /* 0x040fe200078e020e */
[----:B------:R-:W-:Y:S01]  /*05f0*/  IABS R14, R20 ;  /* 0x00000014000e7213 */ /* 0x000fe20000000000 */
[----:B------:R-:W-:Y:S01]  /*0600*/  IMAD R11, R33, R7, R16 ;  /* 0x00000007210b7224 */ /* 0x000fe200078e0210 */
[----:B------:R-:W-:Y:S01]  /*0610*/  IABS R16, R21 ;  /* 0x0000001500107213 */ /* 0x000fe20000000000 */
[----:B------:R-:W-:Y:S01]  /*0620*/  IMAD.HI.U32 R7, R5, R12, RZ ;  /* 0x0000000c05077227 */ /* 0x000fe200078e00ff */
[C---:B------:R-:W-:Y:S02]  /*0630*/  ISETP.GT.U32.AND P3, PT, R33.reuse, R10, PT ;  /* 0x0000000a2100720c */ /* 0x040fe40003f64070 */
[----:B------:R-:W-:Y:S01]  /*0640*/  ISETP.GT.U32.AND P6, PT, R33, R11, PT ;  /* 0x0000000b2100720c */ /* 0x000fe20003fc4070 */
[----:B------:R-:W-:-:S02]  /*0650*/  @!P0 IMAD.IADD R6, R6, 0x1, -R33 ;  /* 0x0000000106068824 */ /* 0x000fc400078e0a21 */
[----:B------:R-:W-:Y:S02]  /*0660*/  IMAD.MOV R9, RZ, RZ, -R7 ;  /* 0x000000ffff097224 */ /* 0x000fe400078e0a07 */
[----:B------:R-:W-:Y:S01]  /*0670*/  IMAD.HI.U32 R7, R5, R14, RZ ;  /* 0x0000000e05077227 */ /* 0x000fe200078e00ff */
[----:B------:R-:W-:-:S03]  /*0680*/  ISETP.GT.U32.AND P5, PT, R33, R6, PT ;  /* 0x000000062100720c */ /* 0x000fc60003fa4070 */
[----:B------:R-:W-:Y:S02]  /*0690*/  @!P2 IMAD.IADD R8, R8, 0x1, -R33 ;  /* 0x000000010808a824 */ /* 0x000fe400078e0a21 */
[----:B------:R-:W-:Y:S02]  /*06a0*/  IMAD.MOV R13, RZ, RZ, -R7 ;  /* 0x000000ffff0d7224 */ /* 0x000fe400078e0a07 */
[----:B------:R-:W-:Y:S01]  /*06b0*/  @!P6 IMAD.IADD R11, R11, 0x1, -R33 ;  /* 0x000000010b0be824 */ /* 0x000fe200078e0a21 */
[C---:B------:R-:W-:Y:S01]  /*06c0*/  ISETP.GT.U32.AND P0, PT, R33.reuse, R8, PT ;  /* 0x000000082100720c */ /* 0x040fe20003f04070 */
[----:B------:R-:W-:Y:S02]  /*06d0*/  IMAD R13, R33, R13, R14 ;  /* 0x0000000d210d7224 */ /* 0x000fe400078e020e */
[----:B------:R-:W-:Y:S01]  /*06e0*/  IMAD.HI.U32 R7, R5, R16, RZ ;  /* 0x0000001005077227 */ /* 0x000fe200078e00ff */
[----:B------:R-:W-:-:S03]  /*06f0*/  ISETP.GT.U32.AND P6, PT, R33, R11, PT ;  /* 0x0000000b2100720c */ /* 0x000fc60003fc4070 */
[----:B------:R-:W-:Y:S01]  /*0700*/  @!P5 IMAD.IADD R6, R6, 0x1, -R33 ;  /* 0x000000010606d824 */ /* 0x000fe200078e0a21 */
[C---:B------:R-:W-:Y:S01]  /*0710*/  ISETP.GT.U32.AND P5, PT, R33.reuse, R13, PT ;  /* 0x0000000d2100720c */ /* 0x040fe20003fa4070 */
[----:B------:R-:W-:Y:S02]  /*0720*/  IMAD.MOV R14, RZ, RZ, -R7 ;  /* 0x000000ffff0e7224 */ /* 0x000fe400078e0a07 */
[C---:B------:R-:W-:Y:S02]  /*0730*/  IMAD R12, R33.reuse, R9, R12 ;  /* 0x00000009210c7224 */ /* 0x040fe400078e020c */
[C---:B------:R-:W-:Y:S02]  /*0740*/  IMAD R14, R33.reuse, R14, R16 ;  /* 0x0000000e210e7224 */ /* 0x040fe400078e0210 */
[--C-:B------:R-:W-:Y:S01]  /*0750*/  @!P0 IMAD.IADD R8, R8, 0x1, -R33.reuse ;  /* 0x0000000108088824 */ /* 0x100fe200078e0a21 */
[----:B------:R-:W-:Y:S01]  /*0760*/  ISETP.GT.U32.AND P2, PT, R33, R12, PT ;  /* 0x0000000c2100720c */ /* 0x000fe20003f44070 */
[--C-:B------:R-:W-:Y:S01]  /*0770*/  @!P6 IMAD.IADD R11, R11, 0x1, -R33.reuse ;  /* 0x000000010b0be824 */ /* 0x100fe200078e0a21 */
[----:B------:R-:W-:Y:S01]  /*0780*/  ISETP.GT.U32.AND P6, PT, R33, R14, PT ;  /* 0x0000000e2100720c */ /* 0x000fe20003fc4070 */
[----:B------:R-:W-:Y:S01]  /*0790*/  IMAD.MOV.U32 R9, RZ, RZ, R8 ;  /* 0x000000ffff097224 */ /* 0x000fe200078e0008 */
[----:B------:R-:W-:Y:S01]  /*07a0*/  ISETP.GE.AND P0, PT, R17, RZ, PT ;  /* 0x000000ff1100720c */ /* 0x000fe20003f06270 */
[----:B------:R-:W-:Y:S01]  /*07b0*/  @!P5 IMAD.IADD R13, R13, 0x1, -R33 ;  /* 0x000000010d0dd824 */ /* 0x000fe200078e0a21 */
[----:B------:R-:W-:Y:S01]  /*07c0*/  ISETP.GE.AND P5, PT, R20, RZ, PT ;  /* 0x000000ff1400720c */ /* 0x000fe20003fa6270 */
[----:B------:R-:W-:-:S02]  /*07d0*/  @!P4 IMAD.MOV R9, RZ, RZ, -R9 ;  /* 0x000000ffff09c224 */ /* 0x000fc400078e0a09 */
[----:B------:R-:W-:Y:S01]  /*07e0*/  IMAD.SHL.U32 R4, R4, 0x80, RZ ;  /* 0x0000008004047824 */ /* 0x000fe200078e00ff */
[----:B------:R-:W-:Y:S01]  /*07f0*/  ISETP.GT.U32.AND P4, PT, R33, R13, PT ;  /* 0x0000000d2100720c */ /* 0x000fe20003f84070 */
[----:B------:R-:W-:Y:S02]  /*0800*/  IMAD.MOV.U32 R7, RZ, RZ, R6 ;  /* 0x000000ffff077224 */ /* 0x000fe400078e0006 */
[--C-:B------:R-:W-:Y:S01]  /*0810*/  @!P2 IMAD.IADD R12, R12, 0x1, -R33.reuse ;  /* 0x000000010c0ca824 */ /* 0x100fe200078e0a21 */
[----:B------:R-:W-:Y:S01]  /*0820*/  LOP3.LUT R25, R4, R0, RZ, 0xfc, !PT ;  /* 0x0000000004197212 */ /* 0x000fe200078efcff */
[----:B------:R-:W-:Y:S01]  /*0830*/  @!P6 IMAD.IADD R14, R14, 0x1, -R33 ;  /* 0x000000010e0ee824 */ /* 0x000fe200078e0a21 */
[----:B------:R-:W-:Y:S01]  /*0840*/  ISETP.GE.AND P2, PT, R18, RZ, PT ;  /* 0x000000ff1200720c */ /* 0x000fe20003f46270 */
[----:B------:R-:W-:Y:S01]  /*0850*/  @!P1 IMAD.MOV R7, RZ, RZ, -R7 ;  /* 0x000000ffff079224 */ /* 0x000fe200078e0a07 */
[----:B------:R-:W-:Y:S01]  /*0860*/  IABS R18, R15 ;  /* 0x0000000f00127213 */ /* 0x000fe20000000000 */
[----:B------:R-:W-:Y:S01]  /*0870*/  IMAD.HI R6, R25, 0x2aaaaaab, RZ ;  /* 0x2aaaaaab19067827 */ /* 0x000fe200078e02ff */
[----:B------:R-:W-:-:S02]  /*0880*/  ISETP.GT.U32.AND P6, PT, R33, R14, PT ;  /* 0x0000000e2100720c */ /* 0x000fc40003fc4070 */
[----:B------:R-:W-:Y:S01]  /*0890*/  LOP3.LUT R28, R4, 0x10, R0, 0xfe, !PT ;  /* 0x00000010041c7812 */ /* 0x000fe200078efe00 */
[----:B------:R-:W-:Y:S01]  /*08a0*/  IMAD.HI.U32 R5, R5, R18, RZ ;  /* 0x0000001205057227 */ /* 0x000fe200078e00ff */
[----:B------:R-:W-:Y:S02]  /*08b0*/  ISETP.GT.U32.AND P1, PT, R33, R12, PT ;  /* 0x0000000c2100720c */ /* 0x000fe40003f24070 */
[----:B------:R-:W-:Y:S01]  /*08c0*/  LOP3.LUT R27, R4, 0x20, R0, 0xfe, !PT ;  /* 0x00000020041b7812 */ /* 0x000fe200078efe00 */
[----:B------:R-:W-:Y:S01]  /*08d0*/  @!P4 IMAD.IADD R13, R13, 0x1, -R33 ;  /* 0x000000010d0dc824 */ /* 0x000fe200078e0a21 */
[----:B------:R-:W-:Y:S01]  /*08e0*/  ISETP.GE.AND P4, PT, R15, RZ, PT ;  /* 0x000000ff0f00720c */ /* 0x000fe20003f86270 */
[----:B------:R-:W-:Y:S01]  /*08f0*/  IMAD.MOV R17, RZ, RZ, -R5 ;  /* 0x000000ffff117224 */ /* 0x000fe200078e0a05 */
[----:B------:R-:W-:Y:S01]  /*0900*/  SHF.R.U32.HI R15, RZ, 0x1f, R6 ;  /* 0x0000001fff0f7819 */ /* 0x000fe20000011606 */
[----:B------:R-:W-:Y:S01]  /*0910*/  IMAD.HI R8, R28, 0x2aaaaaab, RZ ;  /* 0x2aaaaaab1c087827 */ /* 0x000fe200078e02ff */
[----:B------:R-:W-:-:S02]  /*0920*/  LOP3.LUT R29, R4, 0x30, R0, 0xfe, !PT ;  /* 0x00000030041d7812 */ /* 0x000fc400078efe00 */
[----:B------:R-:W-:Y:S01]  /*0930*/  LEA.HI R6, R6, R15, RZ, 0x17 ;  /* 0x0000000f06067211 */ /* 0x000fe200078fb8ff */
[C---:B------:R-:W-:Y:S01]  /*0940*/  IMAD R15, R33.reuse, R17, R18 ;  /* 0x00000011210f7224 */ /* 0x040fe200078e0212 */
[----:B------:R-:W-:Y:S01]  /*0950*/  SHF.R.U32.HI R5, RZ, 0x1f, R8 ;  /* 0x0000001fff057819 */ /* 0x000fe20000011608 */
[--C-:B------:R-:W-:Y:S01]  /*0960*/  @!P6 IMAD.IADD R14, R14, 0x1, -R33.reuse ;  /* 0x000000010e0ee824 */ /* 0x100fe200078e0a21 */
[----:B------:R-:W-:Y:S01]  /*0970*/  LOP3.LUT R37, R4, 0x60, R0, 0xfe, !PT ;  /* 0x0000006004257812 */ /* 0x000fe200078efe00 */
[--C-:B------:R-:W-:Y:S01]  /*0980*/  @!P3 IMAD.IADD R10, R10, 0x1, -R33.reuse ;  /* 0x000000010a0ab824 */ /* 0x100fe200078e0a21 */
[----:B------:R-:W-:Y:S01]  /*0990*/  ISETP.GT.U32.AND P6, PT, R33, R15, PT ;  /* 0x0000000f2100720c */ /* 0x000fe20003fc4070 */
[----:B------:R-:W-:Y:S01]  /*09a0*/  IMAD.HI R16, R27, 0x2aaaaaab, RZ ;  /* 0x2aaaaaab1b107827 */ /* 0x000fe200078e02ff */
[----:B------:R-:W-:Y:S02]  /*09b0*/  LEA.HI R5, R8, R5, RZ, 0x17 ;  /* 0x0000000508057211 */ /* 0x000fe400078fb8ff */
[----:B------:R-:W-:Y:S01]  /*09c0*/  LOP3.LUT R39, R4, 0x70, R0, 0xfe, !PT ;  /* 0x0000007004277812 */ /* 0x000fe200078efe00 */
[----:B------:R-:W-:Y:S01]  /*09d0*/  @!P1 IMAD.IADD R12, R12, 0x1, -R33 ;  /* 0x000000010c0c9824 */ /* 0x000fe200078e0a21 */
[----:B------:R-:W-:Y:S01]  /*09e0*/  ISETP.GT.U32.AND P3, PT, R33, R10, PT ;  /* 0x0000000a2100720c */ /* 0x000fe20003f64070 */
[----:B------:R-:W-:Y:S01]  /*09f0*/  IMAD.HI R8, R29, 0x2aaaaaab, RZ ;  /* 0x2aaaaaab1d087827 */ /* 0x000fe200078e02ff */
[----:B------:R-:W-:-:S02]  /*0a00*/  ISETP.GE.AND P1, PT, R21, RZ, PT ;  /* 0x000000ff1500720c */ /* 0x000fc40003f26270 */
[----:B------:R-:W-:Y:S01]  /*0a10*/  SHF.R.U32.HI R17, RZ, 0x1f, R16 ;  /* 0x0000001fff117819 */ /* 0x000fe20000011610 */
[----:B------:R-:W-:Y:S01]  /*0a20*/  IMAD.HI R21, R37, 0x2aaaaaab, RZ ;  /* 0x2aaaaaab25157827 */ /* 0x000fe200078e02ff */
[----:B------:R-:W-:Y:S02]  /*0a30*/  LOP3.LUT R35, R4, 0x50, R0, 0xfe, !PT ;  /* 0x0000005004237812 */ /* 0x000fe400078efe00 */
[----:B------:R-:W-:Y:S01]  /*0a40*/  LEA.HI R16, R16, R17, RZ, 0x17 ;  /* 0x0000001110107211 */ /* 0x000fe200078fb8ff */
[----:B------:R-:W-:Y:S01]  /*0a50*/  IMAD.HI R23, R39, 0x2aaaaaab, RZ ;  /* 0x2aaaaaab27177827 */ /* 0x000fe200078e02ff */
[----:B------:R-:W-:Y:S02]  /*0a60*/  SHF.R.U32.HI R17, RZ, 0x1f, R8 ;  /* 0x0000001fff117819 */ /* 0x000fe40000011608 */
[----:B------:R-:W-:Y:S01]  /*0a70*/  SHF.R.U32.HI R22, RZ, 0x1f, R21 ;  /* 0x0000001fff167819 */ /* 0x000fe20000011615 */
[--C-:B------:R-:W-:Y:S01]  /*0a80*/  @!P6 IMAD.IADD R15, R15, 0x1, -R33.reuse ;  /* 0x000000010f0fe824 */ /* 0x100fe200078e0a21 */
[----:B------:R-:W-:Y:S01]  /*0a90*/  LEA.HI R8, R8, R17, RZ, 0x17 ;  /* 0x0000001108087211 */ /* 0x000fe200078fb8ff */
[----:B------:R-:W-:Y:S01]  /*0aa0*/  @!P3 IMAD.IADD R10, R10, 0x1, -R33 ;  /* 0x000000010a0ab824 */ /* 0x000fe200078e0a21 */
[----:B------:R-:W-:Y:S01]  /*0ab0*/  SHF.R.U32.HI R24, RZ, 0x1f, R23 ;  /* 0x0000001fff187819 */ /* 0x000fe20000011617 */
[----:B------:R-:W-:Y:S01]  /*0ac0*/  @!P2 IMAD.MOV R11, RZ, RZ, -R11 ;  /* 0x000000ffff0ba224 */ /* 0x000fe200078e0a0b */
[----:B------:R-:W-:Y:S01]  /*0ad0*/  LEA.HI R22, R21, R22, RZ, 0x17 ;  /* 0x0000001615167211 */ /* 0x000fe200078fb8ff */
[----:B------:R-:W-:Y:S01]  /*0ae0*/  @!P0 IMAD.MOV R10, RZ, RZ, -R10 ;  /* 0x000000ffff0a8224 */ /* 0x000fe200078e0a0a */
[----:B------:R-:W-:Y:S01]  /*0af0*/  ISETP.GT.U32.AND P6, PT, R33, R15, PT ;  /* 0x0000000f2100720c */ /* 0x000fe20003fc4070 */
[----:B------:R-:W-:Y:S01]  /*0b00*/  IMAD R21, R16, -0xc00, R27 ;  /* 0xfffff40010157824 */ /* 0x000fe200078e021b */
[----:B------:R-:W-:Y:S01]  /*0b10*/  LEA.HI R24, R23, R24, RZ, 0x17 ;  /* 0x0000001817187211 */ /* 0x000fe200078fb8ff */
[----:B------:R-:W-:Y:S01]  /*0b20*/  IMAD R23, R8, -0xc00, R29 ;  /* 0xfffff40008177824 */ /* 0x000fe200078e021d */
[----:B------:R-:W-:Y:S01]  /*0b30*/  ISETP.GE.AND P3, PT, R19, RZ, PT ;  /* 0x000000ff1300720c */ /* 0x000fe20003f66270 */
[----:B------:R-:W-:Y:S01]  /*0b40*/  IMAD.HI R19, R35, 0x2aaaaaab, RZ ;  /* 0x2aaaaaab23137827 */ /* 0x000fe200078e02ff */
[----:B------:R-:W-:-:S02]  /*0b50*/  LOP3.LUT R31, R4, 0x40, R0, 0xfe, !PT ;  /* 0x00000040041f7812 */ /* 0x000fc400078efe00 */
[----:B------:R-:W-:Y:S01]  /*0b60*/  LOP3.LUT R8, RZ, R26, RZ, 0x33, !PT ;  /* 0x0000001aff087212 */ /* 0x000fe200078e33ff */
[----:B------:R-:W-:Y:S01]  /*0b70*/  IMAD R29, R22, -0xc00, R37 ;  /* 0xfffff400161d7824 */ /* 0x000fe200078e0225 */
[----:B------:R-:W-:Y:S01]  /*0b80*/  SHF.R.U32.HI R20, RZ, 0x1f, R19 ;  /* 0x0000001fff147819 */ /* 0x000fe20000011613 */
[----:B------:R-:W1:Y:S01]  /*0b90*/  LDC.64 R36, c[0x0][0x210] ;  /* 0x00008400ff247b82 */ /* 0x000e620000000a00 */
[----:B------:R-:W-:Y:S02]  /*0ba0*/  IMAD.HI R18, R31, 0x2aaaaaab, RZ ;  /* 0x2aaaaaab1f127827 */ /* 0x000fe400078e02ff */
[----:B------:R-:W-:Y:S02]  /*0bb0*/  LEA.HI R20, R19, R20, RZ, 0x17 ;  /* 0x0000001413147211 */ /* 0x000fe400078fb8ff */
[----:B------:R-:W-:Y:S01]  /*0bc0*/  IMAD R19, R5, -0xc00, R28 ;  /* 0xfffff40005137824 */ /* 0x000fe200078e021c */
[----:B------:R-:W-:Y:S01]  /*0bd0*/  SHF.R.U32.HI R17, RZ, 0x1f, R18 ;  /* 0x0000001fff117819 */ /* 0x000fe20000011612 */
[----:B------:R-:W-:Y:S01]  /*0be0*/  @!P6 IMAD.IADD R15, R15, 0x1, -R33 ;  /* 0x000000010f0fe824 */ /* 0x000fe200078e0a21 */
[----:B------:R-:W-:Y:S01]  /*0bf0*/  ISETP.NE.AND P6, PT, R26, RZ, PT ;  /* 0x000000ff1a00720c */ /* 0x000fe20003fc5270 */
[----:B------:R-:W-:Y:S01]  /*0c00*/  IMAD.SHL.U32 R5, R2, 0x8, RZ ;  /* 0x0000000802057824 */ /* 0x000fe200078e00ff */
[----:B------:R-:W-:Y:S01]  /*0c10*/  LEA.HI R18, R18, R17, RZ, 0x17 ;  /* 0x0000001112127211 */ /* 0x000fe200078fb8ff */
[----:B------:R-:W-:Y:S01]  /*0c20*/  IMAD R17, R6, -0xc00, R25 ;  /* 0xfffff40006117824 */ /* 0x000fe200078e0219 */
[C---:B------:R-:W-:Y:S01]  /*0c30*/  SEL R7, R8.reuse, R7, !P6 ;  /* 0x0000000708077207 */ /* 0x040fe20007000000 */
[----:B------:R-:W-:Y:S01]  /*0c40*/  @!P3 IMAD.MOV R12, RZ, RZ, -R12 ;  /* 0x000000ffff0cb224 */ /* 0x000fe200078e0a0c */
[----:B------:R-:W-:Y:S01]  /*0c50*/  LOP3.LUT R6, R5, 0x38, RZ, 0xc0, !PT ;  /* 0x0000003805067812 */ /* 0x000fe200078ec0ff */
[----:B------:R-:W-:Y:S01]  /*0c60*/  @!P5 IMAD.MOV R13, RZ, RZ, -R13 ;  /* 0x000000ffff0dd224 */ /* 0x000fe200078e0a0d */
[----:B------:R-:W-:Y:S01]  /*0c70*/  SEL R33, R8, R9, !P6 ;  /* 0x0000000908217207 */ /* 0x000fe20007000000 */
[----:B------:R-:W-:Y:S01]  /*0c80*/  IMAD R27, R20, -0xc00, R35 ;  /* 0xfffff400141b7824 */ /* 0x000fe200078e0223 */
[C---:B------:R-:W-:Y:S01]  /*0c90*/  SEL R35, R8.reuse, R10, !P6 ;  /* 0x0000000a08237207 */ /* 0x040fe20007000000 */
        /* <DEDUP_REMOVED lines=8> */
[--C-:B------:R-:W-:Y:S01]  /*0d20*/  IMAD R9, R7, 0x40, R6.reuse ;  /* 0x0000004007097824 */ /* 0x100fe200078e0206 */
[----:B------:R-:W-:Y:S01]  /*0d30*/  SEL R15, R8, R15, !P6 ;  /* 0x0000000f080f7207 */ /* 0x000fe20007000000 */
[----:B------:R-:W-:-:S02]  /*0d40*/  IMAD R41, R17, 0x40, R6 ;  /* 0x0000004011297824 */ /* 0x000fc400078e0206 */
[--C-:B------:R-:W-:Y:S02]  /*0d50*/  IMAD R13, R33, 0x40, R6.reuse ;  /* 0x00000040210d7824 */ /* 0x100fe400078e0206 */
[--C-:B------:R-:W-:Y:S02]  /*0d60*/  IMAD R49, R21, 0x40, R6.reuse ;  /* 0x0000004015317824 */ /* 0x100fe400078e0206 */
[--C-:B------:R-:W-:Y:S02]  /*0d70*/  IMAD R17, R35, 0x40, R6.reuse ;  /* 0x0000004023117824 */ /* 0x100fe400078e0206 */
[--C-:B------:R-:W-:Y:S02]  /*0d80*/  IMAD R157, R25, 0x40, R6.reuse ;  /* 0x00000040199d7824 */ /* 0x100fe400078e0206 */
[--C-:B------:R-:W-:Y:S02]  /*0d90*/  IMAD R21, R11, 0x40, R6.reuse ;  /* 0x000000400b157824 */ /* 0x100fe400078e0206 */
[----:B------:R-:W-:-:S02]  /*0da0*/  IMAD R165, R29, 0x40, R6 ;  /* 0x000000401da57824 */ /* 0x000fc400078e0206 */
[----:B------:R-:W-:Y:S02]  /*0db0*/  IMAD R25, R39, 0x40, R6 ;  /* 0x0000004027197824 */ /* 0x000fe400078e0206 */
[----:B-1----:R-:W-:-:S04]  /*0dc0*/  IMAD.WIDE R8, R9, 0x2, R36 ;  /* 0x0000000209087825 */ /* 0x002fc800078e0224 */
[----:B------:R-:W-:Y:S02]  /*0dd0*/  IMAD R29, R43, 0x40, R6 ;  /* 0x000000402b1d7824 */ /* 0x000fe400078e0206 */
[----:B------:R-:W-:Y:S01]  /*0de0*/  IMAD.WIDE R12, R13, 0x2, R36 ;  /* 0x000000020d0c7825 */ /* 0x000fe200078e0224 */
[----:B------:R-:W3:Y:S03]  /*0df0*/  LDG.E.128 R8, desc[UR24][R8.64] ;  /* 0x0000001808087981 */ /* 0x000ee6000c1e1d00 */
[----:B------:R-:W-:Y:S02]  /*0e00*/  IMAD R33, R47, 0x40, R6 ;  /* 0x000000402f217824 */ /* 0x000fe400078e0206 */
[----:B------:R-:W-:-:S04]  /*0e10*/  IMAD.WIDE R16, R17, 0x2, R36 ;  /* 0x0000000211107825 */ /* 0x000fc800078e0224 */
[----:B------:R-:W-:Y:S02]  /*0e20*/  IMAD R7, R15, 0x40, R6 ;  /* 0x000000400f077824 */ /* 0x000fe400078e0206 */
[--C-:B------:R-:W-:Y:S01]  /*0e30*/  IMAD.WIDE R20, R21, 0x2, R36.reuse ;  /* 0x0000000215147825 */ /* 0x100fe200078e0224 */
[----:B------:R-:W4:Y:S03]  /*0e40*/  LDG.E.128 R12, desc[UR24][R12.64] ;  /* 0x000000180c0c7981 */ /* 0x000f26000c1e1d00 */
[----:B------:R-:W-:-:S04]  /*0e50*/  IMAD.WIDE R24, R25, 0x2, R36 ;  /* 0x0000000219187825 */ /* 0x000fc800078e0224 */
[----:B------:R-:W-:Y:S02]  /*0e60*/  IMAD R45, R19, 0x40, R6 ;  /* 0x00000040132d7824 */ /* 0x000fe400078e0206 */
[--C-:B------:R-:W-:Y:S01]  /*0e70*/  IMAD.WIDE R28, R29, 0x2, R36.reuse ;  /* 0x000000021d1c7825 */ /* 0x100fe200078e0224 */
[----:B------:R-:W5:Y:S03]  /*0e80*/  LDG.E.128 R16, desc[UR24][R16.64] ;  /* 0x0000001810107981 */ /* 0x000f66000c1e1d00 */
[----:B------:R-:W-:-:S04]  /*0e90*/  IMAD.WIDE R32, R33, 0x2, R36 ;  /* 0x0000000221207825 */ /* 0x000fc800078e0224 */
[----:B------:R-:W-:Y:S02]  /*0ea0*/  IMAD R153, R23, 0x40, R6 ;  /* 0x0000004017997824 */ /* 0x000fe400078e0206 */
[----:B------:R-:W-:Y:S01]  /*0eb0*/  IMAD.WIDE R36, R7, 0x2, R36 ;  /* 0x0000000207247825 */ /* 0x000fe200078e0224 */
[----:B------:R-:W5:Y:S03]  /*0ec0*/  LDG.E.128 R20, desc[UR24][R20.64] ;  /* 0x0000001814147981 */ /* 0x000f66000c1e1d00 */
[----:B--2---:R-:W-:Y:S01]  /*0ed0*/  IMAD.WIDE R40, R41, 0x2, R168 ;  /* 0x0000000229287825 */ /* 0x004fe200078e02a8 */
[----:B------:R-:W2:Y:S03]  /*0ee0*/  LDG.E.128 R32, desc[UR24][R32.64] ;  /* 0x0000001820207981 */ /* 0x000ea6000c1e1d00 */
[----:B------:R-:W-:Y:S01]  /*0ef0*/  IMAD R161, R27, 0x40, R6 ;  /* 0x000000401ba17824 */ /* 0x000fe200078e0206 */
[----:B------:R-:W2:Y:S01]  /*0f00*/  LDG.E.128 R36, desc[UR24][R36.64] ;  /* 0x0000001824247981 */ /* 0x000ea2000c1e1d00 */
[----:B------:R-:W-:-:S03]  /*0f10*/  IMAD.WIDE R44, R45, 0x2, R168 ;  /* 0x000000022d2c7825 */ /* 0x000fc600078e02a8 */
[----:B------:R-:W2:Y:S01]  /*0f20*/  LDG.E.128 R24, desc[UR24][R24.64] ;  /* 0x0000001818187981 */ /* 0x000ea2000c1e1d00 */
[----:B------:R-:W-:Y:S02]  /*0f30*/  IMAD R53, R31, 0x40, R6 ;  /* 0x000000401f357824 */ /* 0x000fe400078e0206 */
[--C-:B------:R-:W-:Y:S01]  /*0f40*/  IMAD.WIDE R48, R49, 0x2, R168.reuse ;  /* 0x0000000231307825 */ /* 0x100fe200078e02a8 */
[----:B------:R-:W2:Y:S03]  /*0f50*/  LDG.E.128 R28, desc[UR24][R28.64] ;  /* 0x000000181c1c7981 */ /* 0x000ea6000c1e1d00 */
        /* <DEDUP_REMOVED lines=8> */
[----:B------:R-:W-:Y:S01]  /*0fe0*/  IMAD.WIDE R168, R53, 0x2, R168 ;  /* 0x0000000235a87825 */ /* 0x000fe200078e02a8 */
[----:B------:R-:W2:Y:S04]  /*0ff0*/  LDG.E.128 R156, desc[UR24][R156.64] ;  /* 0x000000189c9c7981 */ /* 0x000ea8000c1e1d00 */
[----:B------:R-:W2:Y:S04]  /*1000*/  LDG.E.128 R160, desc[UR24][R160.64] ;  /* 0x00000018a0a07981 */ /* 0x000ea8000c1e1d00 */
[----:B------:R-:W2:Y:S04]  /*1010*/  LDG.E.128 R164, desc[UR24][R164.64] ;  /* 0x00000018a4a47981 */ /* 0x000ea8000c1e1d00 */
[----:B------:R-:W2:Y:S01]  /*1020*/  LDG.E.128 R168, desc[UR24][R168.64] ;  /* 0x00000018a8a87981 */ /* 0x000ea2000c1e1d00 */
[----:B------:R-:W-:-:S04]  /*1030*/  SHF.R.U32.HI R6, RZ, 0x5, R2 ;  /* 0x00000005ff067819 */ /* 0x000fc80000011602 */
[----:B------:R-:W-:Y:S01]  /*1040*/  LOP3.LUT R54, R6, 0x7fffffc, RZ, 0xc0, !PT ;  /* 0x07fffffc06367812 */ /* 0x000fe200078ec0ff */
[----:B------:R-:W1:Y:S05]  /*1050*/  S2UR UR4, SR_CgaCtaId ;  /* 0x00000000000479c3 */ /* 0x000e6a0000008800 */
[----:B------:R-:W1:Y:S01]  /*1060*/  SHFL.IDX PT, R54, R54, RZ, 0x1f ;  /* 0x00001fff36367589 */ /* 0x000e6200000e0000 */
[----:B------:R-:W-:Y:S01]  /*1070*/  LOP3.LUT R6, R5, 0x38, R2, 0x48, !PT ;  /* 0x0000003805067812 */ /* 0x000fe200078e4802 */
[----:B------:R-:W-:Y:S01]  /*1080*/  UMOV UR12, 0x400 ;  /* 0x00000400000c7882 */ /* 0x000fe20000000000 */
[----:B------:R-:W-:-:S03]  /*1090*/  LOP3.LUT R7, R0, 0x20, RZ, 0xfc, !PT ;  /* 0x0000002000077812 */ /* 0x000fc600078efcff */
[----:B------:R-:W-:Y:S01]  /*10a0*/  IMAD.SHL.U32 R57, R6, 0x2, RZ ;  /* 0x0000000206397824 */ /* 0x000fe200078e00ff */
[C---:B------:R-:W-:Y:S02]  /*10b0*/  LOP3.LUT R6, R0.reuse, 0x10, RZ, 0xfc, !PT ;  /* 0x0000001000067812 */ /* 0x040fe400078efcff */
[C---:B------:R-:W-:Y:S02]  /*10c0*/  LOP3.LUT R52, R0.reuse, 0x30, RZ, 0xfc, !PT ;  /* 0x0000003000347812 */ /* 0x040fe400078efcff */
[C---:B------:R-:W-:Y:S02]  /*10d0*/  LOP3.LUT R53, R0.reuse, 0x40, RZ, 0xfc, !PT ;  /* 0x0000004000357812 */ /* 0x040fe400078efcff */
[C---:B------:R-:W-:Y:S02]  /*10e0*/  LOP3.LUT R55, R0.reuse, 0x60, RZ, 0xfc, !PT ;  /* 0x0000006000377812 */ /* 0x040fe400078efcff */
[----:B------:R-:W-:Y:S01]  /*10f0*/  LOP3.LUT R56, R0, 0x70, RZ, 0xfc, !PT ;  /* 0x0000007000387812 */ /* 0x000fe200078efcff */
[----:B-1----:R-:W-:Y:S01]  /*1100*/  UPRMT UR12, UR4, 0x654, UR12 ;  /* 0x00000654040c7896 */ /* 0x002fe2000800000c */
[----:B------:R-:W-:Y:S01]  /*1110*/  IMAD R6, R6, 0x80, R57 ;  /* 0x0000008006067824 */ /* 0x000fe200078e0239 */
[----:B0-----:R-:W-:-:S02]  /*1120*/  R2UR UR5, R54 ;  /* 0x00000000360572ca */ /* 0x001fc400000e0000 */
[C---:B------:R-:W-:Y:S01]  /*1130*/  LOP3.LUT R54, R0.reuse, 0x50, RZ, 0xfc, !PT ;  /* 0x0000005000367812 */ /* 0x040fe200078efcff */
[--C-:B------:R-:W-:Y:S02]  /*1140*/  IMAD R0, R0, 0x80, R57.reuse ;  /* 0x0000008000007824 */ /* 0x100fe400078e0239 */
[--C-:B------:R-:W-:Y:S02]  /*1150*/  IMAD R7, R7, 0x80, R57.reuse ;  /* 0x0000008007077824 */ /* 0x100fe400078e0239 */
[--C-:B------:R-:W-:Y:S02]  /*1160*/  IMAD R172, R52, 0x80, R57.reuse ;  /* 0x0000008034ac7824 */ /* 0x100fe400078e0239 */
[--C-:B------:R-:W-:Y:S02]  /*1170*/  IMAD R173, R53, 0x80, R57.reuse ;  /* 0x0000008035ad7824 */ /* 0x100fe400078e0239 */
[--C-:B------:R-:W-:Y:S02]  /*1180*/  IMAD R174, R54, 0x80, R57.reuse ;  /* 0x0000008036ae7824 */ /* 0x100fe400078e0239 */
[----:B------:R-:W-:-:S02]  /*1190*/  IMAD R175, R55, 0x80, R57 ;  /* 0x0000008037af7824 */ /* 0x000fc400078e0239 */
[----:B------:R-:W-:Y:S01]  /*11a0*/  IMAD R176, R56, 0x80, R57 ;  /* 0x0000008038b07824 */ /* 0x000fe200078e0239 */
[----:B------:R-:W-:Y:S02]  /*11b0*/  USHF.R.U32.HI UR6, URZ, 0x4, UR12 ;  /* 0x000000043f067899 */ /* 0x000fe4000801160c */
[----:B------:R-:W-:Y:S02]  /*11c0*/  USHF.L.U32 UR5, UR5, 0x7, URZ ;  /* 0x0000000705057899 */ /* 0x000fe4000800063f */
[----:B------:R-:W-:Y:S02]  /*11d0*/  UIADD3 UR4, UR12, 0x4000, URZ ;  /* 0x000040000c047890 */ /* 0x000fe4000fffe03f */
[----:B------:R-:W-:Y:S02]  /*11e0*/  ULOP3.LUT UR6, UR6, 0x3fff, URZ, 0xc0, !UPT ;  /* 0x00003fff06067892 */ /* 0x000fe4000f8ec03f */
[----:B------:R-:W-:Y:S02]  /*11f0*/  ULOP3.LUT UR5, UR5, 0x180, URZ, 0xc0, !UPT ;  /* 0x0000018005057892 */ /* 0x000fe4000f8ec03f */
[----:B------:R-:W-:-:S02]  /*1200*/  USHF.R.U32.HI UR4, URZ, 0x4, UR4 ;  /* 0x000000043f047899 */ /* 0x000fc40008011604 */
[----:B------:R-:W-:Y:S02]  /*1210*/  UIADD3 UR14, UP0, UR5, UR6, URZ ;  /* 0x00000006050e7290 */ /* 0x000fe4000ff1e03f */
[----:B------:R-:W-:Y:S02]  /*1220*/  ULOP3.LUT UR4, UR4, 0x3fff, URZ, 0xc0, !UPT ;  /* 0x00003fff04047892 */ /* 0x000fe4000f8ec03f */
[----:B------:R-:W-:Y:S02]  /*1230*/  UIADD3.X UR15, URZ, URZ, URZ, UP0, !UPT ;  /* 0x0000003f3f0f7290 */ /* 0x000fe400087fe43f */
[----:B------:R-:W-:Y:S02]  /*1240*/  ULOP3.LUT UR22, UR4, 0x4000000, URZ, 0xfc, !UPT ;  /* 0x0400000004167892 */ /* 0x000fe4000f8efc3f */
[----:B------:R-:W-:Y:S02]  /*1250*/  ULOP3.LUT UR20, UR14, 0x4000000, URZ, 0xfc, !UPT ;  /* 0x040000000e147892 */ /* 0x000fe4000f8efc3f */
[----:B------:R-:W-:Y:S01]  /*1260*/  ULOP3.LUT UR21, UR15, 0x40000040, URZ, 0xfc, !UPT ;  /* 0x400000400f157892 */ /* 0x000fe2000f8efc3f */
[----:B------:R-:W-:Y:S01]  /*1270*/  UMOV UR23, 0x40000040 ;  /* 0x4000004000177882 */ /* 0x000fe20000000000 */
[----:B---3--:R-:W-:Y:S04]  /*1280*/  STS.128 [R0+UR12], R8 ;  /* 0x0000000800007988 */ /* 0x008fe80008000c0c */
[----:B----4-:R-:W-:Y:S04]  /*1290*/  STS.128 [R6+UR12], R12 ;  /* 0x0000000c06007988 */ /* 0x010fe80008000c0c */
[----:B-----5:R-:W-:Y:S04]  /*12a0*/  STS.128 [R7+UR12], R16 ;  /* 0x0000001007007988 */ /* 0x020fe80008000c0c */
[----:B------:R-:W-:Y:S04]  /*12b0*/  STS.128 [R172+UR12], R20 ;  /* 0x00000014ac007988 */ /* 0x000fe80008000c0c */
[----:B--2---:R-:W-:Y:S04]  /*12c0*/  STS.128 [R173+UR12], R24 ;  /* 0x00000018ad007988 */ /* 0x004fe80008000c0c */
[----:B------:R-:W-:Y:S04]  /*12d0*/  STS.128 [R174+UR12], R28 ;  /* 0x0000001cae007988 */ /* 0x000fe80008000c0c */
[----:B------:R-:W-:Y:S04]  /*12e0*/  STS.128 [R175+UR12], R32 ;  /* 0x00000020af007988 */ /* 0x000fe80008000c0c */
[----:B------:R-:W-:Y:S04]  /*12f0*/  STS.128 [R176+UR12], R36 ;  /* 0x00000024b0007988 */ /* 0x000fe80008000c0c */
[----:B------:R-:W-:Y:S04]  /*1300*/  STS.128 [R0+UR12+0x4000], R40 ;  /* 0x0040002800007988 */ /* 0x000fe80008000c0c */
[----:B------:R-:W-:Y:S04]  /*1310*/  STS.128 [R6+UR12+0x4000], R44 ;  /* 0x0040002c06007988 */ /* 0x000fe80008000c0c */
[----:B------:R0:W-:Y:S04]  /*1320*/  STS.128 [R7+UR12+0x4000], R48 ;  /* 0x0040003007007988 */ /* 0x0001e80008000c0c */
[----:B------:R-:W-:Y:S04]  /*1330*/  STS.128 [R172+UR12+0x4000], R152 ;  /* 0x00400098ac007988 */ /* 0x000fe80008000c0c */
[----:B------:R-:W-:Y:S04]  /*1340*/  STS.128 [R173+UR12+0x4000], R156 ;  /* 0x0040009cad007988 */ /* 0x000fe80008000c0c */
[----:B------:R-:W-:Y:S04]  /*1350*/  STS.128 [R174+UR12+0x4000], R160 ;  /* 0x004000a0ae007988 */ /* 0x000fe80008000c0c */
[----:B------:R-:W-:Y:S04]  /*1360*/  STS.128 [R175+UR12+0x4000], R164 ;  /* 0x004000a4af007988 */ /* 0x000fe80008000c0c */
[----:B------:R-:W-:Y:S01]  /*1370*/  STS.128 [R176+UR12+0x4000], R168 ;  /* 0x004000a8b0007988 */ /* 0x000fe20008000c0c */
[----:B------:R1:W-:Y:S06]  /*1380*/  MEMBAR.ALL.CTA ;  /* 0x0000000000007992 */ /* 0x0003ec0000008000 */
[----:B-1----:R-:W1:Y:S02]  /*1390*/  FENCE.VIEW.ASYNC.S ;  /* 0x00000000000073c6 */ /* 0x002e640000000000 */
[----:B-1----:R-:W-:Y:S06]  /*13a0*/  BAR.SYNC.DEFER_BLOCKING 0x0 ;  /* 0x0000000000007b1d */ /* 0x002fec0000010000 */
[----:B0-----:R-:W-:-:S06]  /*13b0*/  WARPGROUP.ARRIVE ;  /* 0x00000000000079c5 */ /* 0x001fcc0000000000 */
[----:B------:R-:W-:Y:S01]  /*13c0*/  HGMMA.64x128x16.F32.BF16 R88, gdesc[UR20], RZ, !UPT ;  /* 0x01e00000145879f0 */ /* 0x000fe2000c7018ff */
[----:B------:R-:W-:Y:S01]  /*13d0*/  UMOV UR16, 0x4000002 ;  /* 0x0400000200107882 */ /* 0x000fe20000000000 */
[----:B------:R-:W-:Y:S01]  /*13e0*/  UMOV UR17, 0x40000040 ;  /* 0x4000004000117882 */ /* 0x000fe20000000000 */
[----:B------:R-:W-:Y:S02]  /*13f0*/  UMOV UR5, URZ ;  /* 0x0000003f00057c82 */ /* 0x000fe40008000000 */
[----:B------:R-:W-:Y:S02]  /*1400*/  UIADD3.64 UR18, UR4, UR16, URZ ;  /* 0x0000001004127297 */ /* 0x000fe4000fffe03f */
[----:B------:R-:W-:Y:S01]  /*1410*/  UIADD3.64 UR16, UR14, UR16, URZ ;  /* 0x000000100e107297 */ /* 0x000fe2000fffe03f */
[----:B------:R-:W-:Y:S01]  /*1420*/  UMOV UR8, 0x4000004 ;  /* 0x0400000400087882 */ /* 0x000fe20000000000 */
[----:B------:R-:W-:-:S07]  /*1430*/  UMOV UR9, 0x40000040 ;  /* 0x4000004000097882 */ /* 0x000fce0000000000 */
[----:B------:R-:W-:Y:S01]  /*1440*/  HGMMA.64x128x16.F32.BF16 R88, gdesc[UR16], R88 ;  /* 0x01e00000105879f0 */ /* 0x000fe20008701858 */
[----:B------:R-:W-:Y:S02]  /*1450*/  UIADD3.64 UR10, UR4, UR8, URZ ;  /* 0x00000008040a7297 */ /* 0x000fe4000fffe03f */
[----:B------:R-:W-:Y:S01]  /*1460*/  UIADD3.64 UR8, UR14, UR8, URZ ;  /* 0x000000080e087297 */ /* 0x000fe2000fffe03f */
[----:B------:R-:W-:Y:S01]  /*1470*/  UMOV UR20, 0x4000200 ;  /* 0x0400020000147882 */ /* 0x000fe20000000000 */
[----:B------:R-:W-:Y:S02]  /*1480*/  UMOV UR21, 0x40000040 ;  /* 0x4000004000157882 */ /* 0x000fe40000000000 */
[----:B------:R-:W-:-:S05]  /*1490*/  UIADD3.64 UR20, UR14, UR20, URZ ;  /* 0x000000140e147297 */ /* 0x000fca000fffe03f */
[----:B------:R-:W-:Y:S01]  /*14a0*/  HGMMA.64x128x16.F32.BF16 R88, gdesc[UR8], R88 ;  /* 0x01e00000085879f0 */ /* 0x000fe20008701858 */
[----:B------:R-:W-:Y:S01]  /*14b0*/  UMOV UR8, 0x4000006 ;  /* 0x0400000600087882 */ /* 0x000fe20000000000 */
[----:B------:R-:W-:Y:S02]  /*14c0*/  UMOV UR9, 0x40000040 ;  /* 0x4000004000097882 */ /* 0x000fe40000000000 */
[----:B------:R-:W-:Y:S02]  /*14d0*/  UIADD3.64 UR6, UR4, UR8, URZ ;  /* 0x0000000804067297 */ /* 0x000fe4000fffe03f */
[----:B------:R-:W-:Y:S01]  /*14e0*/  UIADD3.64 UR4, UR14, UR8, URZ ;  /* 0x000000080e047297 */ /* 0x000fe2000fffe03f */
[----:B------:R-:W-:Y:S01]  /*14f0*/  UMOV UR16, 0x4000202 ;  /* 0x0400020200107882 */ /* 0x000fe20000000000 */
[----:B------:R-:W-:-:S07]  /*1500*/  UMOV UR17, 0x40000040 ;  /* 0x4000004000117882 */ /* 0x000fce0000000000 */
[----:B------:R-:W-:-:S12]  /*1510*/  HGMMA.64x128x16.F32.BF16 R88, gdesc[UR4], R88 ;  /* 0x01e00000045879f0 */ /* 0x000fd80008701858 */
[----:B------:R-:W-:Y:S01]  /*1520*/  HGMMA.64x128x16.F32.BF16 R24, gdesc[UR20], RZ, !UPT ;  /* 0x01e00000141879f0 */ /* 0x000fe2000c7018ff */
[----:B------:R-:W-:Y:S01]  /*1530*/  UIADD3.64 UR16, UR14, UR16, URZ ;  /* 0x000000100e107297 */ /* 0x000fe2000fffe03f */
[----:B------:R-:W-:Y:S01]  /*1540*/  UMOV UR8, 0x4000204 ;  /* 0x0400020400087882 */ /* 0x000fe20000000000 */
[----:B------:R-:W-:Y:S02]  /*1550*/  UMOV UR9, 0x40000040 ;  /* 0x4000004000097882 */ /* 0x000fe40000000000 */
[----:B------:R-:W-:-:S07]  /*1560*/  UIADD3.64 UR8, UR14, UR8, URZ ;  /* 0x000000080e087297 */ /* 0x000fce000fffe03f */
[----:B------:R-:W-:Y:S01]  /*1570*/  HGMMA.64x128x16.F32.BF16 R24, gdesc[UR16], R24 ;  /* 0x01e00000101879f0 */ /* 0x000fe20008701818 */
[----:B------:R-:W-:Y:S01]  /*1580*/  UMOV UR4, 0x4000206 ;  /* 0x0400020600047882 */ /* 0x000fe20000000000 */
[----:B------:R-:W-:Y:S02]  /*1590*/  UMOV UR5, 0x40000040 ;  /* 0x4000004000057882 */ /* 0x000fe40000000000 */
[----:B------:R-:W-:-:S08]  /*15a0*/  UIADD3.64 UR4, UR14, UR4, URZ ;  /* 0x000000040e047297 */ /* 0x000fd0000fffe03f */
[----:B------:R-:W-:Y:S01]  /*15b0*/  HGMMA.64x128x16.F32.BF16 R24, gdesc[UR8], R24 ;  /* 0x01e00000081879f0 */ /* 0x000fe20008701818 */
[----:B------:R-:W-:-:S11]  /*15c0*/  SHF.R.U32.HI R0, RZ, 0x5, R2 ;  /* 0x00000005ff007819 */ /* 0x000fd60000011602 */
[----:B------:R-:W-:Y:S01]  /*15d0*/  HGMMA.64x128x16.F32.BF16 R24, gdesc[UR4], R24, gsb0 ;  /* 0x01e00000041879f0 */ /* 0x000fe20008001818 */
[----:B------:R-:W-:Y:S02]  /*15e0*/  SGXT.U32 R0, R0, 0x2 ;  /* 0x000000020000781a */ /* 0x000fe40000000000 */
[--C-:B------:R-:W-:Y:S01]  /*15f0*/  SHF.R.U32.HI R6, RZ, 0x2, R2.reuse ;  /* 0x00000002ff067819 */ /* 0x100fe20000011602 */
[----:B------:R-:W-:Y:S01]  /*1600*/  IMAD.SHL.U32 R7, R2, 0x2, RZ ;  /* 0x0000000202077824 */ /* 0x000fe200078e00ff */
[----:B------:R-:W-:Y:S01]  /*1610*/  SHF.R.U32.HI R8, RZ, 0x4, R2 ;  /* 0x00000004ff087819 */ /* 0x000fe20000011602 */
[----:B------:R-:W-:Y:S01]  /*1620*/  IMAD.SHL.U32 R9, R0, 0x10, RZ ;  /* 0x0000001000097824 */ /* 0x000fe200078e00ff */
[----:B------:R-:W-:Y:S01]  /*1630*/  SGXT.U32 R6, R6, 0x3 ;  /* 0x000000030606781a */ /* 0x000fe20000000000 */
[----:B------:R-:W-:Y:S01]  /*1640*/  ULDC UR5, c[0x0][0x228] ;  /* 0x00008a0000057ab9 */ /* 0x000fe20000000800 */
[----:B------:R-:W-:Y:S01]  /*1650*/  LOP3.LUT R7, R7, 0x6, RZ, 0xc0, !PT ;  /* 0x0000000607077812 */ /* 0x000fe200078ec0ff */
[----:B------:R-:W-:Y:S01]  /*1660*/  ULDC UR4, c[0x0][0x228] ;  /* 0x00008a0000047ab9 */ /* 0x000fe20000000800 */
[----:B------:R-:W-:Y:S01]  /*1670*/  LOP3.LUT R6, R9, R6, RZ, 0xfc, !PT ;  /* 0x0000000609067212 */ /* 0x000fe200078efcff */
[----:B------:R-:W-:-:S04]  /*1680*/  IMAD.SHL.U32 R9, R0, 0x2, RZ ;  /* 0x0000000200097824 */ /* 0x000fc800078e00ff */
[----:B------:R-:W-:-:S05]  /*1690*/  IMAD R0, R6, 0x88, R7 ;  /* 0x0000008806007824 */ /* 0x000fca00078e0207 */
[----:B------:R-:W-:Y:S02]  /*16a0*/  LEA R0, R0, UR12, 0x2 ;  /* 0x0000000c00007c11 */ /* 0x000fe4000f8e10ff */
[----:B------:R-:W-:Y:S02]  /*16b0*/  SGXT.U32 R8, R8, 0x1 ;  /* 0x000000010808781a */ /* 0x000fe40000000000 */
[----:B------:R-:W-:Y:S02]  /*16c0*/  LOP3.LUT R6, R5, 0x78, RZ, 0xc0, !PT ;  /* 0x0000007805067812 */ /* 0x000fe400078ec0ff */
[----:B------:R-:W-:-:S05]  /*16d0*/  LOP3.LUT R9, R9, R8, RZ, 0xfc, !PT ;  /* 0x0000000809097212 */ /* 0x000fca00078efcff */
[----:B------:R-:W-:Y:S01]  /*16e0*/  IMAD R6, R9, 0x88, R6 ;  /* 0x0000008809067824 */ /* 0x000fe200078e0206 */
[----:B------:R-:W-:-:S04]  /*16f0*/  SHF.R.U32.HI R2, RZ, 0x4, R2 ;  /* 0x00000004ff027819 */ /* 0x000fc80000011602 */
[----:B------:R-:W-:-:S04]  /*1700*/  SGXT.U32 R2, R2, 0x3 ;  /* 0x000000030202781a */ /* 0x000fc80000000000 */
[----:B------:R-:W-:Y:S01]  /*1710*/  LOP3.LUT R3, R3, R2, RZ, 0xfc, !PT ;  /* 0x0000000203037212 */ /* 0x000fe200078efcff */
[----:B------:R-:W-:Y:S02]  /*1720*/  WARPGROUP.DEPBAR.LE gsb0, 0x0 ;  /* 0x00008000000079c5 */ /* 0x000fe40000010000 */
[----:B------:R-:W-:Y:S06]  /*1730*/  BAR.SYNC.DEFER_BLOCKING 0x0 ;  /* 0x0000000000007b1d */ /* 0x000fec0000010000 */
[----:B------:R-:W-:Y:S04]  /*1740*/  STS.64 [R0], R88 ;  /* 0x0000005800007388 */ /* 0x000fe80000000a00 */
[----:B------:R-:W-:Y:S04]  /*1750*/  STS.64 [R0+0x1100], R90 ;  /* 0x0011005a00007388 */ /* 0x000fe80000000a00 */
        /* <DEDUP_REMOVED lines=8> */
[----:B------:R0:W-:Y:S04]  /*17e0*/  STS.64 [R0+0xa0], R108 ;  /* 0x0000a06c00007388 */ /* 0x0001e80000000a00 */
[----:B------:R1:W-:Y:S04]  /*17f0*/  STS.64 [R0+0x11a0], R110 ;  /* 0x0011a06e00007388 */ /* 0x0003e80000000a00 */
        /* <DEDUP_REMOVED lines=19> */
[----:B------:R-:W-:Y:S01]  /*1930*/  STS.64 [R0+0x12e0], R150 ;  /* 0x0012e09600007388 */ /* 0x000fe20000000a00 */
[----:B0-----:R-:W-:Y:S01]  /*1940*/  LEA R108, R6, UR12, 0x2 ;  /* 0x0000000c066c7c11 */ /* 0x001fe2000f8e10ff */
[----:B------:R-:W-:Y:S06]  /*1950*/  BAR.SYNC.DEFER_BLOCKING 0x0 ;  /* 0x0000000000007b1d */ /* 0x000fec0000010000 */
[----:B------:R-:W0:Y:S04]  /*1960*/  LDS.128 R124, [R108] ;  /* 0x000000006c7c7984 */ /* 0x000e280000000c00 */
[----:B------:R-:W2:Y:S01]  /*1970*/  LDS.128 R8, [R108+0x10] ;  /* 0x000010006c087984 */ /* 0x000ea20000000c00 */
[----:B-1----:R-:W-:-:S02]  /*1980*/  LOP3.LUT R110, R4, 0x78, R5, 0xf8, !PT ;  /* 0x00000078046e7812 */ /* 0x002fc400078ef805 */
[----:B------:R-:W-:Y:S01]  /*1990*/  LOP3.LUT R4, R3, 0x18, RZ, 0xfc, !PT ;  /* 0x0000001803047812 */ /* 0x000fe200078efcff */
[----:B------:R-:W1:Y:S01]  /*19a0*/  LDS.128 R128, [R108+0x1100] ;  /* 0x001100006c807984 */ /* 0x000e620000000c00 */
[----:B------:R-:W-:-:S03]  /*19b0*/  ISETP.GE.AND P0, PT, R110, 0xc00, PT ;  /* 0x00000c006e00780c */ /* 0x000fc60003f06270 */
[----:B------:R-:W3:Y:S01]  /*19c0*/  LDS.128 R120, [R108+0x1110] ;  /* 0x001110006c787984 */ /* 0x000ee20000000c00 */
[----:B------:R-:W-:Y:S01]  /*19d0*/  ISETP.LT.AND P6, PT, R4, UR5, !P0 ;  /* 0x0000000504007c0c */ /* 0x000fe2000c7c1270 */
[----:B------:R-:W-:Y:S01]  /*19e0*/  ULDC UR5, c[0x0][0x228] ;  /* 0x00008a0000057ab9 */ /* 0x000fe20000000800 */
[C---:B------:R-:W-:Y:S01]  /*19f0*/  LOP3.LUT R4, R3.reuse, 0x28, RZ, 0xfc, !PT ;  /* 0x0000002803047812 */ /* 0x040fe200078efcff */
[----:B------:R-:W4:Y:S03]  /*1a00*/  LDS.128 R116, [R108+0x2200] ;  /* 0x002200006c747984 */ /* 0x000f260000000c00 */
[----:B------:R-:W-:Y:S01]  /*1a10*/  ISETP.LT.AND P4, PT, R4, UR5, !P0 ;  /* 0x0000000504007c0c */ /* 0x000fe2000c781270 */
[----:B------:R-:W5:Y:S01]  /*1a20*/  LDS.128 R112, [R108+0x2210] ;  /* 0x002210006c707984 */ /* 0x000f620000000c00 */
[----:B------:R-:W-:Y:S01]  /*1a30*/  LOP3.LUT R2, R3, 0x8, RZ, 0xfc, !PT ;  /* 0x0000000803027812 */ /* 0x000fe200078efcff */
[----:B------:R-:W-:-:S02]  /*1a40*/  ULDC UR5, c[0x0][0x228] ;  /* 0x00008a0000057ab9 */ /* 0x000fc40000000800 */
[----:B------:R-:W-:Y:S04]  /*1a50*/  LDS.128 R104, [R108+0x3300] ;  /* 0x003300006c687984 */ /* 0x000fe80000000c00 */
[----:B------:R-:W-:Y:S04]  /*1a60*/  LDS.128 R100, [R108+0x3310] ;  /* 0x003310006c647984 */ /* 0x000fe80000000c00 */
[----:B------:R-:W-:Y:S04]  /*1a70*/  LDS.128 R96, [R108+0x4400] ;  /* 0x004400006c607984 */ /* 0x000fe80000000c00 */
[----:B------:R-:W-:Y:S01]  /*1a80*/  LDS.128 R92, [R108+0x4410] ;  /* 0x004410006c5c7984 */ /* 0x000fe20000000c00 */
[----:B0-----:R-:W-:-:S03]  /*1a90*/  F2FP.BF16.F32.PACK_AB R124, R125, R124 ;  /* 0x0000007c7d7c723e */ /* 0x001fc600000010ff */
[----:B------:R-:W-:Y:S01]  /*1aa0*/  LDS.128 R4, [R108+0x5500] ;  /* 0x005500006c047984 */ /* 0x000fe20000000c00 */
[----:B------:R-:W-:Y:S02]  /*1ab0*/  F2FP.BF16.F32.PACK_AB R125, R127, R126 ;  /* 0x0000007e7f7d723e */ /* 0x000fe400000010ff */
[----:B--2---:R-:W-:Y:S01]  /*1ac0*/  F2FP.BF16.F32.PACK_AB R126, R9, R8 ;  /* 0x00000008097e723e */ /* 0x004fe200000010ff */
[----:B------:R-:W-:Y:S01]  /*1ad0*/  LDS.128 R88, [R108+0x5510] ;  /* 0x005510006c587984 */ /* 0x000fe20000000c00 */
[----:B------:R-:W-:-:S03]  /*1ae0*/  F2FP.BF16.F32.PACK_AB R127, R11, R10 ;  /* 0x0000000a0b7f723e */ /* 0x000fc600000010ff */
[----:B------:R-:W-:Y:S04]  /*1af0*/  LDS.128 R16, [R108+0x6600] ;  /* 0x006600006c107984 */ /* 0x000fe80000000c00 */
[----:B------:R-:W0:Y:S04]  /*1b00*/  LDS.128 R20, [R108+0x6610] ;  /* 0x006610006c147984 */ /* 0x000e280000000c00 */
[----:B------:R-:W-:Y:S04]  /*1b10*/  LDS.128 R12, [R108+0x7700] ;  /* 0x007700006c0c7984 */ /* 0x000fe80000000c00 */
[----:B------:R-:W2:Y:S01]  /*1b20*/  LDS.128 R8, [R108+0x7710] ;  /* 0x007710006c087984 */ /* 0x000ea20000000c00 */
[----:B------:R-:W-:Y:S01]  /*1b30*/  BAR.SYNC.DEFER_BLOCKING 0x0 ;  /* 0x0000000000007b1d */ /* 0x000fe20000010000 */
[----:B------:R-:W-:-:S02]  /*1b40*/  ISETP.LT.AND P2, PT, R2, UR4, !P0 ;  /* 0x0000000402007c0c */ /* 0x000fc4000c741270 */
[----:B------:R-:W-:-:S03]  /*1b50*/  LOP3.LUT R2, R3, 0x10, RZ, 0xfc, !PT ;  /* 0x0000001003027812 */ /* 0x000fc600078efcff */
[----:B------:R-:W-:Y:S02]  /*1b60*/  ULDC UR4, c[0x0][0x228] ;  /* 0x00008a0000047ab9 */ /* 0x000fe40000000800 */
[----:B------:R-:W-:Y:S01]  /*1b70*/  ISETP.LT.AND P1, PT, R2, UR4, !P0 ;  /* 0x0000000402007c0c */ /* 0x000fe2000c721270 */
[----:B------:R-:W-:Y:S01]  /*1b80*/  ULDC UR4, c[0x0][0x228] ;  /* 0x00008a0000047ab9 */ /* 0x000fe20000000800 */
[C---:B------:R-:W-:Y:S01]  /*1b90*/  LOP3.LUT R2, R3.reuse, 0x20, RZ, 0xfc, !PT ;  /* 0x0000002003027812 */ /* 0x040fe200078efcff */
[----:B------:R1:W-:Y:S04]  /*1ba0*/  STS.64 [R0], R24 ;  /* 0x0000001800007388 */ /* 0x0003e80000000a00 */
[----:B------:R0:W-:Y:S04]  /*1bb0*/  STS.64 [R0+0x1100], R26 ;  /* 0x0011001a00007388 */ /* 0x0001e80000000a00 */
[----:B------:R0:W-:Y:S01]  /*1bc0*/  STS.64 [R0+0x20], R28 ;  /* 0x0000201c00007388 */ /* 0x0001e20000000a00 */
[----:B-1----:R-:W1:Y:S03]  /*1bd0*/  LDC.64 R24, c[0x0][0x220] ;  /* 0x00008800ff187b82 */ /* 0x002e660000000a00 */
[----:B------:R1:W-:Y:S04]  /*1be0*/  STS.64 [R0+0x1120], R30 ;  /* 0x0011201e00007388 */ /* 0x0003e80000000a00 */
[----:B------:R1:W-:Y:S04]  /*1bf0*/  STS.64 [R0+0x40], R32 ;  /* 0x0000402000007388 */ /* 0x0003e80000000a00 */
[----:B------:R-:W-:Y:S01]  /*1c00*/  STS.64 [R0+0x1140], R34 ;  /* 0x0011402200007388 */ /* 0x000fe20000000a00 */
[----:B0-----:R-:W0:Y:S03]  /*1c10*/  LDC.64 R26, c[0x0][0x220] ;  /* 0x00008800ff1a7b82 */ /* 0x001e260000000a00 */
        /* <DEDUP_REMOVED lines=26> */
[----:B------:R-:W-:Y:S01]  /*1dc0*/  ISETP.LT.AND P5, PT, R2, UR4, !P0 ;  /* 0x0000000402007c0c */ /* 0x000fe2000c7a1270 */
[----:B------:R-:W-:Y:S01]  /*1dd0*/  ULDC UR4, c[0x0][0x228] ;  /* 0x00008a0000047ab9 */ /* 0x000fe20000000800 */
[----:B------:R-:W2:Y:S08]  /*1de0*/  LDC.64 R28, c[0x0][0x220] ;  /* 0x00008800ff1c7b82 */ /* 0x000eb00000000a00 */
[----:B------:R-:W-:Y:S01]  /*1df0*/  BAR.SYNC.DEFER_BLOCKING 0x0 ;  /* 0x0000000000007b1d */ /* 0x000fe20000010000 */
[C---:B------:R-:W-:Y:S01]  /*1e00*/  ISETP.LT.AND P3, PT, R3.reuse, UR4, !P0 ;  /* 0x0000000403007c0c */ /* 0x040fe2000c761270 */
[C---:B------:R-:W-:Y:S01]  /*1e10*/  IMAD R2, R3.reuse, 0xc00, R110 ;  /* 0x00000c0003027824 */ /* 0x040fe200078e026e */
[----:B-1----:R-:W-:-:S03]  /*1e20*/  LOP3.LUT R30, R3, 0x30, RZ, 0xfc, !PT ;  /* 0x00000030031e7812 */ /* 0x002fc600078efcff */
[----:B------:R-:W-:Y:S01]  /*1e30*/  IMAD.WIDE R24, R2, 0x2, R24 ;  /* 0x0000000202187825 */ /* 0x000fe200078e0218 */
[----:B------:R-:W-:-:S03]  /*1e40*/  ULDC UR4, c[0x0][0x228] ;  /* 0x00008a0000047ab9 */ /* 0x000fc60000000800 */
[----:B------:R-:W-:-:S04]  /*1e50*/  VIADD R33, R2, 0x6000 ;  /* 0x0000600002217836 */ /* 0x000fc80000000000 */
[----:B0-----:R-:W-:Y:S02]  /*1e60*/  IMAD.WIDE R26, R33, 0x2, R26 ;  /* 0x00000002211a7825 */ /* 0x001fe400078e021a */
[----:B------:R-:W0:Y:S01]  /*1e70*/  LDC.64 R32, c[0x0][0x220] ;  /* 0x00008800ff207b82 */ /* 0x000e220000000a00 */
[----:B------:R1:W-:Y:S01]  /*1e80*/  @P3 STG.E.128 desc[UR24][R24.64], R124 ;  /* 0x0000007c18003986 */ /* 0x0003e2000c101d18 */
[----:B------:R-:W-:Y:S01]  /*1e90*/  ISETP.LT.AND P3, PT, R30, UR4, !P0 ;  /* 0x000000041e007c0c */ /* 0x000fe2000c761270 */
[----:B------:R-:W-:-:S05]  /*1ea0*/  ULDC UR4, c[0x0][0x228] ;  /* 0x00008a0000047ab9 */ /* 0x000fca0000000800 */
[----:B------:R-:W0:Y:S01]  /*1eb0*/  LDC.64 R30, c[0x0][0x220] ;  /* 0x00008800ff1e7b82 */ /* 0x000e220000000a00 */
[----:B------:R-:W-:Y:S01]  /*1ec0*/  F2FP.BF16.F32.PACK_AB R128, R129, R128 ;  /* 0x000000808180723e */ /* 0x000fe200000010ff */
[----:B------:R-:W-:Y:S01]  /*1ed0*/  LDS.128 R36, [R108+0x10] ;  /* 0x000010006c247984 */ /* 0x000fe20000000c00 */
[----:B------:R-:W-:Y:S02]  /*1ee0*/  F2FP.BF16.F32.PACK_AB R129, R131, R130 ;  /* 0x000000828381723e */ /* 0x000fe400000010ff */
[----:B---3--:R-:W-:Y:S01]  /*1ef0*/  F2FP.BF16.F32.PACK_AB R130, R121, R120 ;  /* 0x000000787982723e */ /* 0x008fe200000010ff */
[----:B------:R-:W-:Y:S01]  /*1f00*/  LDS.128 R40, [R108+0x1100] ;  /* 0x001100006c287984 */ /* 0x000fe20000000c00 */
[----:B------:R-:W-:Y:S02]  /*1f10*/  F2FP.BF16.F32.PACK_AB R131, R123, R122 ;  /* 0x0000007a7b83723e */ /* 0x000fe400000010ff */
[----:B----4-:R-:W-:Y:S01]  /*1f20*/  F2FP.BF16.F32.PACK_AB R116, R117, R116 ;  /* 0x000000747574723e */ /* 0x010fe200000010ff */
[----:B------:R-:W-:Y:S01]  /*1f30*/  LDS.128 R60, [R108+0x7700] ;  /* 0x007700006c3c7984 */ /* 0x000fe20000000c00 */
[----:B------:R-:W-:-:S03]  /*1f40*/  F2FP.BF16.F32.PACK_AB R117, R119, R118 ;  /* 0x000000767775723e */ /* 0x000fc600000010ff */
[----:B------:R3:W-:Y:S01]  /*1f50*/  @P2 STG.E.128 desc[UR24][R26.64], R128 ;  /* 0x000000801a002986 */ /* 0x0007e2000c101d18 */
[C---:B-1----:R-:W-:Y:S01]  /*1f60*/  VIADD R25, R2.reuse, 0xc000 ;  /* 0x0000c00002197836 */ /* 0x042fe20000000000 */
[----:B-----5:R-:W-:Y:S02]  /*1f70*/  F2FP.BF16.F32.PACK_AB R118, R113, R112 ;  /* 0x000000707176723e */ /* 0x020fe400000010ff */
[----:B------:R-:W-:Y:S01]  /*1f80*/  F2FP.BF16.F32.PACK_AB R119, R115, R114 ;  /* 0x000000727377723e */ /* 0x000fe200000010ff */
[----:B--2---:R-:W-:Y:S01]  /*1f90*/  IMAD.WIDE R24, R25, 0x2, R28 ;  /* 0x0000000219187825 */ /* 0x004fe200078e021c */
[C---:B------:R-:W-:Y:S01]  /*1fa0*/  LOP3.LUT R0, R3.reuse, 0x38, RZ, 0xfc, !PT ;  /* 0x0000003803007812 */ /* 0x040fe200078efcff */
[----:B------:R-:W-:Y:S01]  /*1fb0*/  LDS.128 R64, [R108+0x7710] ;  /* 0x007710006c407984 */ /* 0x000fe20000000c00 */
[----:B------:R-:W-:Y:S01]  /*1fc0*/  LOP3.LUT R28, R3, 0x40, RZ, 0xfc, !PT ;  /* 0x00000040031c7812 */ /* 0x000fe200078efcff */
[----:B---3--:R-:W-:-:S04]  /*1fd0*/  VIADD R27, R2, 0x12000 ;  /* 0x00012000021b7836 */ /* 0x008fc80000000000 */
[----:B0-----:R-:W-:Y:S01]  /*1fe0*/  IMAD.WIDE R26, R27, 0x2, R30 ;  /* 0x000000021b1a7825 */ /* 0x001fe200078e021e */
[----:B------:R0:W-:Y:S03]  /*1ff0*/  @P1 STG.E.128 desc[UR24][R24.64], R116 ;  /* 0x0000007418001986 */ /* 0x0001e6000c101d18 */
[----:B------:R-:W-:Y:S01]  /*2000*/  VIADD R31, R2, 0x18000 ;  /* 0x00018000021f7836 */ /* 0x000fe20000000000 */
[----:B------:R-:W-:Y:S01]  /*2010*/  ISETP.LT.AND P2, PT, R0, UR4, !P0 ;  /* 0x0000000400007c0c */ /* 0x000fe2000c741270 */
[----:B------:R-:W-:Y:S01]  /*2020*/  ULDC UR4, c[0x0][0x228] ;  /* 0x00008a0000047ab9 */ /* 0x000fe20000000800 */
[----:B------:R-:W-:Y:S02]  /*2030*/  F2FP.BF16.F32.PACK_AB R50, R21, R20 ;  /* 0x000000141532723e */ /* 0x000fe400000010ff */
[----:B------:R-:W-:Y:S02]  /*2040*/  F2FP.BF16.F32.PACK_AB R51, R23, R22 ;  /* 0x000000161733723e */ /* 0x000fe400000010ff */
[----:B------:R-:W-:Y:S01]  /*2050*/  LDS.128 R20, [R108+0x1110] ;  /* 0x001110006c147984 */ /* 0x000fe20000000c00 */
[----:B------:R-:W-:Y:S01]  /*2060*/  ISETP.LT.AND P1, PT, R28, UR4, !P0 ;  /* 0x000000041c007c0c */ /* 0x000fe2000c721270 */
[----:B------:R-:W-:Y:S01]  /*2070*/  ULDC UR4, c[0x0][0x228] ;  /* 0x00008a0000047ab9 */ /* 0x000fe20000000800 */
[----:B------:R-:W1:Y:S01]  /*2080*/  LDC.64 R28, c[0x0][0x220] ;  /* 0x00008800ff1c7b82 */ /* 0x000e620000000a00 */
[----:B0-----:R-:W-:-:S02]  /*2090*/  IMAD.WIDE R24, R31, 0x2, R32 ;  /* 0x000000021f187825 */ /* 0x001fc400078e0220 */
[----:B------:R-:W0:Y:S05]  /*20a0*/  LDS.128 R32, [R108] ;  /* 0x000000006c207984 */ /* 0x000e2a0000000c00 */
[----:B------:R-:W2:Y:S01]  /*20b0*/  LDC.64 R30, c[0x0][0x220] ;  /* 0x00008800ff1e7b82 */ /* 0x000ea20000000a00 */
[----:B------:R-:W-:Y:S02]  /*20c0*/  F2FP.BF16.F32.PACK_AB R48, R17, R16 ;  /* 0x000000101130723e */ /* 0x000fe400000010ff */
[----:B------:R-:W-:Y:S02]  /*20d0*/  F2FP.BF16.F32.PACK_AB R49, R19, R18 ;  /* 0x000000121331723e */ /* 0x000fe400000010ff */
[----:B------:R-:W-:-:S03]  /*20e0*/  F2FP.BF16.F32.PACK_AB R104, R105, R104 ;  /* 0x000000686968723e */ /* 0x000fc600000010ff */
[----:B------:R-:W3:Y:S01]  /*20f0*/  LDC.64 R16, c[0x0][0x220] ;  /* 0x00008800ff107b82 */ /* 0x000ee20000000a00 */
[----:B------:R-:W-:Y:S02]  /*2100*/  F2FP.BF16.F32.PACK_AB R105, R107, R106 ;  /* 0x0000006a6b69723e */ /* 0x000fe400000010ff */
[----:B------:R-:W-:-:S05]  /*2110*/  F2FP.BF16.F32.PACK_AB R106, R101, R100 ;  /* 0x00000064656a723e */ /* 0x000fca00000010ff */
[----:B------:R-:W4:Y:S01]  /*2120*/  LDC.64 R18, c[0x0][0x220] ;  /* 0x00008800ff127b82 */ /* 0x000f220000000a00 */
[----:B------:R-:W-:Y:S02]  /*2130*/  F2FP.BF16.F32.PACK_AB R107, R103, R102 ;  /* 0x00000066676b723e */ /* 0x000fe400000010ff */
[----:B------:R-:W-:Y:S02]  /*2140*/  LOP3.LUT R0, R3, 0x48, RZ, 0xfc, !PT ;  /* 0x0000004803007812 */ /* 0x000fe400078efcff */
[----:B------:R-:W-:Y:S01]  /*2150*/  F2FP.BF16.F32.PACK_AB R96, R97, R96 ;  /* 0x000000606160723e */ /* 0x000fe200000010ff */
[----:B------:R-:W-:Y:S01]  /*2160*/  @P6 STG.E.128 desc[UR24][R26.64], R104 ;  /* 0x000000681a006986 */ /* 0x000fe2000c101d18 */
[----:B------:R-:W-:Y:S02]  /*2170*/  F2FP.BF16.F32.PACK_AB R97, R99, R98 ;  /* 0x000000626361723e */ /* 0x000fe400000010ff */
[----:B------:R-:W-:Y:S01]  /*2180*/  F2FP.BF16.F32.PACK_AB R44, R5, R4 ;  /* 0x00000004052c723e */ /* 0x000fe200000010ff */
[----:B------:R-:W-:Y:S01]  /*2190*/  VIADD R5, R2, 0x1e000 ;  /* 0x0001e00002057836 */ /* 0x000fe20000000000 */
[----:B------:R-:W-:-:S02]  /*21a0*/  F2FP.BF16.F32.PACK_AB R98, R93, R92 ;  /* 0x0000005c5d62723e */ /* 0x000fc400000010ff */
[----:B------:R-:W-:Y:S02]  /*21b0*/  F2FP.BF16.F32.PACK_AB R99, R95, R94 ;  /* 0x0000005e5f63723e */ /* 0x000fe400000010ff */
[----:B------:R-:W-:Y:S01]  /*21c0*/  F2FP.BF16.F32.PACK_AB R45, R7, R6 ;  /* 0x00000006072d723e */ /* 0x000fe200000010ff */
[----:B------:R-:W-:Y:S01]  /*21d0*/  VIADD R7, R2, 0x24000 ;  /* 0x0002400002077836 */ /* 0x000fe20000000000 */
[----:B------:R-:W-:Y:S01]  /*21e0*/  ISETP.LT.AND P6, PT, R0, UR4, !P0 ;  /* 0x0000000400007c0c */ /* 0x000fe2000c7c1270 */
[----:B------:R-:W-:Y:S01]  /*21f0*/  ULDC UR4, c[0x0][0x228] ;  /* 0x00008a0000047ab9 */ /* 0x000fe20000000800 */
[----:B------:R-:W-:Y:S02]  /*2200*/  F2FP.BF16.F32.PACK_AB R54, R9, R8 ;  /* 0x000000080936723e */ /* 0x000fe400000010ff */
[----:B------:R-:W-:Y:S01]  /*2210*/  LOP3.LUT R0, R3, 0x50, RZ, 0xfc, !PT ;  /* 0x0000005003007812 */ /* 0x000fe200078efcff */
[----:B------:R-:W5:Y:S01]  /*2220*/  LDC.64 R8, c[0x0][0x220] ;  /* 0x00008800ff087b82 */ /* 0x000f620000000a00 */
[----:B------:R-:W-:Y:S01]  /*2230*/  F2FP.BF16.F32.PACK_AB R46, R89, R88 ;  /* 0x00000058592e723e */ /* 0x000fe200000010ff */
[----:B-1----:R-:W-:Y:S01]  /*2240*/  IMAD.WIDE R4, R5, 0x2, R28 ;  /* 0x0000000205047825 */ /* 0x002fe200078e021c */
[----:B------:R-:W-:Y:S01]  /*2250*/  F2FP.BF16.F32.PACK_AB R47, R91, R90 ;  /* 0x0000005a5b2f723e */ /* 0x000fe200000010ff */
[----:B------:R1:W-:Y:S01]  /*2260*/  @P5 STG.E.128 desc[UR24][R24.64], R96 ;  /* 0x0000006018005986 */ /* 0x0003e2000c101d18 */
[----:B------:R-:W-:Y:S01]  /*2270*/  ISETP.LT.AND P5, PT, R0, UR4, !P0 ;  /* 0x0000000400007c0c */ /* 0x000fe2000c7a1270 */
[----:B--2---:R-:W-:Y:S01]  /*2280*/  IMAD.WIDE R6, R7, 0x2, R30 ;  /* 0x0000000207067825 */ /* 0x004fe200078e021e */
[----:B------:R-:W-:Y:S01]  /*2290*/  LOP3.LUT R0, R3, 0x58, RZ, 0xfc, !PT ;  /* 0x0000005803007812 */ /* 0x000fe200078efcff */
[----:B------:R3:W-:Y:S01]  /*22a0*/  @P4 STG.E.128 desc[UR24][R4.64], R44 ;  /* 0x0000002c04004986 */ /* 0x0007e2000c101d18 */
[----:B------:R-:W-:Y:S01]  /*22b0*/  ULDC UR4, c[0x0][0x228] ;  /* 0x00008a0000047ab9 */ /* 0x000fe20000000800 */
[----:B------:R-:W-:Y:S01]  /*22c0*/  F2FP.BF16.F32.PACK_AB R52, R13, R12 ;  /* 0x0000000c0d34723e */ /* 0x000fe200000010ff */
[----:B------:R-:W-:Y:S01]  /*22d0*/  VIADD R13, R2, 0x2a000 ;  /* 0x0002a000020d7836 */ /* 0x000fe20000000000 */
[----:B------:R2:W-:Y:S01]  /*22e0*/  @P3 STG.E.128 desc[UR24][R6.64], R48 ;  /* 0x0000003006003986 */ /* 0x0005e2000c101d18 */
[----:B------:R-:W-:Y:S01]  /*22f0*/  ISETP.LT.AND P4, PT, R0, UR4, !P0 ;  /* 0x0000000400007c0c */ /* 0x000fe2000c781270 */
[----:B------:R-:W-:Y:S01]  /*2300*/  ULDC UR4, c[0x0][0x228] ;  /* 0x00008a0000047ab9 */ /* 0x000fe20000000800 */
[----:B------:R-:W-:Y:S01]  /*2310*/  F2FP.BF16.F32.PACK_AB R53, R15, R14 ;  /* 0x0000000e0f35723e */ /* 0x000fe200000010ff */
[----:B------:R-:W-:Y:S01]  /*2320*/  LDS.128 R28, [R108+0x2210] ;  /* 0x002210006c1c7984 */ /* 0x000fe20000000c00 */
[----:B------:R-:W-:Y:S01]  /*2330*/  F2FP.BF16.F32.PACK_AB R55, R11, R10 ;  /* 0x0000000a0b37723e */ /* 0x000fe200000010ff */
[----:B------:R-:W5:Y:S01]  /*2340*/  LDC.64 R14, c[0x0][0x220] ;  /* 0x00008800ff0e7b82 */ /* 0x000f620000000a00 */
[----:B0-----:R-:W-:Y:S01]  /*2350*/  F2FP.BF16.F32.PACK_AB R56, R33, R32 ;  /* 0x000000202138723e */ /* 0x001fe200000010ff */
[----:B------:R-:W-:Y:S01]  /*2360*/  LDS.128 R44, [R108+0x4400] ;  /* 0x004400006c2c7984 */ /* 0x000fe20000000c00 */
[----:B-1----:R-:W-:-:S02]  /*2370*/  LOP3.LUT R24, R3, 0x60, RZ, 0xfc, !PT ;  /* 0x0000006003187812 */ /* 0x002fc400078efcff */
[----:B------:R-:W-:Y:S01]  /*2380*/  F2FP.BF16.F32.PACK_AB R57, R35, R34 ;  /* 0x000000222339723e */ /* 0x000fe200000010ff */
[----:B------:R-:W-:Y:S01]  /*2390*/  LDS.128 R48, [R108+0x4410] ;  /* 0x004410006c307984 */ /* 0x000fe20000000c00 */
[----:B------:R-:W-:Y:S01]  /*23a0*/  ISETP.LT.AND P3, PT, R24, UR4, !P0 ;  /* 0x0000000418007c0c */ /* 0x000fe2000c761270 */
[----:B---3--:R-:W-:Y:S01]  /*23b0*/  IMAD.WIDE R4, R13, 0x2, R16 ;  /* 0x000000020d047825 */ /* 0x008fe200078e0210 */
[----:B------:R-:W-:Y:S01]  /*23c0*/  F2FP.BF16.F32.PACK_AB R58, R37, R36 ;  /* 0x00000024253a723e */ /* 0x000fe200000010ff */
[----:B------:R-:W0:Y:S01]  /*23d0*/  LDS.128 R24, [R108+0x2200] ;  /* 0x002200006c187984 */ /* 0x000e220000000c00 */
[----:B------:R-:W-:Y:S01]  /*23e0*/  F2FP.BF16.F32.PACK_AB R59, R39, R38 ;  /* 0x00000026273b723e */ /* 0x000fe200000010ff */
[C---:B--2---:R-:W-:Y:S01]  /*23f0*/  VIADD R7, R2.reuse, 0x30000 ;  /* 0x0003000002077836 */ /* 0x044fe20000000000 */
[----:B------:R-:W-:Y:S01]  /*2400*/  F2FP.BF16.F32.PACK_AB R68, R41, R40 ;  /* 0x000000282944723e */ /* 0x000fe200000010ff */
[----:B------:R-:W1:Y:S01]  /*2410*/  LDS.128 R32, [R108+0x3300] ;  /* 0x003300006c207984 */ /* 0x000e620000000c00 */
[----:B------:R-:W-:Y:S01]  /*2420*/  F2FP.BF16.F32.PACK_AB R69, R43, R42 ;  /* 0x0000002a2b45723e */ /* 0x000fe200000010ff */
[----:B----4-:R-:W-:Y:S01]  /*2430*/  IMAD.WIDE R6, R7, 0x2, R18 ;  /* 0x0000000207067825 */ /* 0x010fe200078e0212 */
[----:B------:R-:W-:Y:S01]  /*2440*/  F2FP.BF16.F32.PACK_AB R70, R21, R20 ;  /* 0x000000141546723e */ /* 0x000fe200000010ff */
[----:B------:R-:W2:Y:S01]  /*2450*/  LDS.128 R36, [R108+0x3310] ;  /* 0x003310006c247984 */ /* 0x000ea20000000c00 */
[----:B------:R-:W-:Y:S01]  /*2460*/  F2FP.BF16.F32.PACK_AB R71, R23, R22 ;  /* 0x000000161747723e */ /* 0x000fe200000010ff */
[----:B------:R-:W-:Y:S01]  /*2470*/  VIADD R13, R2, 0x36000 ;  /* 0x00036000020d7836 */ /* 0x000fe20000000000 */
[----:B------:R-:W3:Y:S01]  /*2480*/  LDC.64 R10, c[0x0][0x220] ;  /* 0x00008800ff0a7b82 */ /* 0x000ee20000000a00 */
[----:B------:R-:W4:Y:S01]  /*2490*/  LDS.128 R40, [R108+0x5500] ;  /* 0x005500006c287984 */ /* 0x000f220000000c00 */
[----:B------:R-:W-:Y:S01]  /*24a0*/  LOP3.LUT R0, R3, 0x68, RZ, 0xfc, !PT ;  /* 0x0000006803007812 */ /* 0x000fe200078efcff */
[----:B------:R-:W-:-:S02]  /*24b0*/  ULDC UR4, c[0x0][0x228] ;  /* 0x00008a0000047ab9 */ /* 0x000fc40000000800 */
[----:B------:R5:W-:Y:S03]  /*24c0*/  @P2 STG.E.128 desc[UR24][R4.64], R52 ;  /* 0x0000003404002986 */ /* 0x000be6000c101d18 */
[----:B------:R-:W0:Y:S01]  /*24d0*/  LDC.64 R16, c[0x0][0x220] ;  /* 0x00008800ff107b82 */ /* 0x000e220000000a00 */
[----:B------:R-:W0:Y:S04]  /*24e0*/  LDS.128 R20, [R108+0x6600] ;  /* 0x006600006c147984 */ /* 0x000e280000000c00 */
[----:B------:R1:W-:Y:S03]  /*24f0*/  @P1 STG.E.128 desc[UR24][R6.64], R56 ;  /* 0x0000003806001986 */ /* 0x0003e6000c101d18 */
[----:B------:R-:W2:Y:S01]  /*2500*/  LDC.64 R18, c[0x0][0x220] ;  /* 0x00008800ff127b82 */ /* 0x000ea20000000a00 */
[----:B------:R-:W0:Y:S04]  /*2510*/  LDS.128 R52, [R108+0x5510] ;  /* 0x005510006c347984 */ /* 0x000e280000000c00 */
[----:B------:R-:W2:Y:S01]  /*2520*/  LDS.128 R56, [R108+0x6610] ;  /* 0x006610006c387984 */ /* 0x000ea20000000c00 */
[----:B-----5:R-:W-:-:S02]  /*2530*/  IMAD.WIDE R4, R13, 0x2, R8 ;  /* 0x000000020d047825 */ /* 0x020fc400078e0208 */
[----:B------:R-:W5:Y:S08]  /*2540*/  LDC.64 R8, c[0x0][0x220] ;  /* 0x00008800ff087b82 */ /* 0x000f700000000a00 */
[----:B------:R-:W2:Y:S01]  /*2550*/  LDC.64 R12, c[0x0][0x220] ;  /* 0x00008800ff0c7b82 */ /* 0x000ea20000000a00 */
[----:B------:R4:W-:Y:S01]  /*2560*/  @P6 STG.E.128 desc[UR24][R4.64], R68 ;  /* 0x0000004404006986 */ /* 0x0009e2000c101d18 */
[----:B------:R-:W-:Y:S01]  /*2570*/  ISETP.LT.AND P2, PT, R0, UR4, !P0 ;  /* 0x0000000400007c0c */ /* 0x000fe2000c741270 */
[----:B------:R-:W-:Y:S01]  /*2580*/  ULDC UR4, c[0x0][0x228] ;  /* 0x00008a0000047ab9 */ /* 0x000fe20000000800 */
[C---:B------:R-:W-:Y:S01]  /*2590*/  LOP3.LUT R0, R3.reuse, 0x70, RZ, 0xfc, !PT ;  /* 0x0000007003007812 */ /* 0x040fe200078efcff */
[----:B-1----:R-:W-:Y:S01]  /*25a0*/  VIADD R7, R2, 0x3c000 ;  /* 0x0003c00002077836 */ /* 0x002fe20000000000 */
[----:B------:R-:W-:-:S02]  /*25b0*/  LOP3.LUT R3, R3, 0x78, RZ, 0xfc, !PT ;  /* 0x0000007803037812 */ /* 0x000fc400078efcff */
[----:B------:R-:W-:Y:S01]  /*25c0*/  ISETP.LT.AND P1, PT, R0, UR4, !P0 ;  /* 0x0000000400007c0c */ /* 0x000fe2000c721270 */
[----:B---3--:R-:W-:Y:S01]  /*25d0*/  IMAD.WIDE R6, R7, 0x2, R10 ;  /* 0x0000000207067825 */ /* 0x008fe200078e020a */
[----:B------:R-:W-:-:S03]  /*25e0*/  ISETP.LT.AND P0, PT, R3, UR5, !P0 ;  /* 0x0000000503007c0c */ /* 0x000fc6000c701270 */
[----:B----4-:R-:W-:-:S04]  /*25f0*/  VIADD R5, R2, 0x42000 ;  /* 0x0004200002057836 */ /* 0x010fc80000000000 */
[----:B-----5:R-:W-:Y:S01]  /*2600*/  IMAD.WIDE R4, R5, 0x2, R8 ;  /* 0x0000000205047825 */ /* 0x020fe200078e0208 */
[----:B0-----:R-:W-:-:S03]  /*2610*/  F2FP.BF16.F32.PACK_AB R24, R25, R24 ;  /* 0x000000181918723e */ /* 0x001fc600000010ff */
[C---:B------:R-:W-:Y:S01]  /*2620*/  VIADD R9, R2.reuse, 0x48000 ;  /* 0x0004800002097836 */ /* 0x040fe20000000000 */
[----:B------:R-:W-:Y:S01]  /*2630*/  F2FP.BF16.F32.PACK_AB R25, R27, R26 ;  /* 0x0000001a1b19723e */ /* 0x000fe200000010ff */
[C---:B------:R-:W-:Y:S01]  /*2640*/  VIADD R11, R2.reuse, 0x4e000 ;  /* 0x0004e000020b7836 */ /* 0x040fe20000000000 */
[----:B------:R-:W-:Y:S01]  /*2650*/  F2FP.BF16.F32.PACK_AB R32, R33, R32 ;  /* 0x000000202120723e */ /* 0x000fe200000010ff */
[----:B--2---:R-:W-:Y:S01]  /*2660*/  IMAD.WIDE R8, R9, 0x2, R12 ;  /* 0x0000000209087825 */ /* 0x004fe200078e020c */
[----:B------:R-:W-:Y:S02]  /*2670*/  F2FP.BF16.F32.PACK_AB R26, R29, R28 ;  /* 0x0000001c1d1a723e */ /* 0x000fe400000010ff */
[----:B------:R-:W-:Y:S01]  /*2680*/  F2FP.BF16.F32.PACK_AB R27, R31, R30 ;  /* 0x0000001e1f1b723e */ /* 0x000fe200000010ff */
[----:B------:R-:W-:Y:S01]  /*2690*/  VIADD R13, R2, 0x54000 ;  /* 0x00054000020d7836 */ /* 0x000fe20000000000 */
[----:B------:R-:W-:Y:S02]  /*26a0*/  F2FP.BF16.F32.PACK_AB R33, R35, R34 ;  /* 0x000000222321723e */ /* 0x000fe400000010ff */
[----:B------:R-:W-:-:S02]  /*26b0*/  F2FP.BF16.F32.PACK_AB R44, R45, R44 ;  /* 0x0000002c2d2c723e */ /* 0x000fc400000010ff */
[----:B------:R-:W-:Y:S02]  /*26c0*/  F2FP.BF16.F32.PACK_AB R34, R37, R36 ;  /* 0x000000242522723e */ /* 0x000fe400000010ff */
[----:B------:R-:W-:Y:S02]  /*26d0*/  F2FP.BF16.F32.PACK_AB R35, R39, R38 ;  /* 0x000000262723723e */ /* 0x000fe400000010ff */
[----:B------:R-:W-:Y:S02]  /*26e0*/  F2FP.BF16.F32.PACK_AB R45, R47, R46 ;  /* 0x0000002e2f2d723e */ /* 0x000fe400000010ff */
[----:B------:R-:W-:Y:S01]  /*26f0*/  F2FP.BF16.F32.PACK_AB R40, R41, R40 ;  /* 0x000000282928723e */ /* 0x000fe200000010ff */
[----:B------:R-:W-:Y:S01]  /*2700*/  IMAD.WIDE R10, R11, 0x2, R14 ;  /* 0x000000020b0a7825 */ /* 0x000fe200078e020e */
[----:B------:R-:W-:Y:S02]  /*2710*/  F2FP.BF16.F32.PACK_AB R46, R49, R48 ;  /* 0x00000030312e723e */ /* 0x000fe400000010ff */
[----:B------:R-:W-:-:S02]  /*2720*/  F2FP.BF16.F32.PACK_AB R47, R51, R50 ;  /* 0x00000032332f723e */ /* 0x000fc400000010ff */
[----:B------:R-:W-:Y:S02]  /*2730*/  F2FP.BF16.F32.PACK_AB R41, R43, R42 ;  /* 0x0000002a2b29723e */ /* 0x000fe400000010ff */
[----:B------:R-:W-:Y:S01]  /*2740*/  F2FP.BF16.F32.PACK_AB R20, R21, R20 ;  /* 0x000000141514723e */ /* 0x000fe200000010ff */
[----:B------:R-:W-:Y:S01]  /*2750*/  IMAD.WIDE R12, R13, 0x2, R16 ;  /* 0x000000020d0c7825 */ /* 0x000fe200078e0210 */
[----:B------:R-:W-:Y:S02]  /*2760*/  F2FP.BF16.F32.PACK_AB R42, R53, R52 ;  /* 0x00000034352a723e */ /* 0x000fe400000010ff */
[----:B------:R-:W-:Y:S02]  /*2770*/  F2FP.BF16.F32.PACK_AB R43, R55, R54 ;  /* 0x00000036372b723e */ /* 0x000fe400000010ff */
[----:B------:R-:W-:Y:S01]  /*2780*/  F2FP.BF16.F32.PACK_AB R21, R23, R22 ;  /* 0x000000161715723e */ /* 0x000fe200000010ff */
[----:B------:R0:W-:Y:S01]  /*2790*/  @P5 STG.E.128 desc[UR24][R6.64], R24 ;  /* 0x0000001806005986 */ /* 0x0001e2000c101d18 */
[----:B------:R-:W-:-:S02]  /*27a0*/  F2FP.BF16.F32.PACK_AB R22, R57, R56 ;  /* 0x000000383916723e */ /* 0x000fc400000010ff */
[----:B------:R-:W-:Y:S01]  /*27b0*/  F2FP.BF16.F32.PACK_AB R23, R59, R58 ;  /* 0x0000003a3b17723e */ /* 0x000fe200000010ff */
[----:B------:R0:W-:Y:S01]  /*27c0*/  @P4 STG.E.128 desc[UR24][R4.64], R32 ;  /* 0x0000002004004986 */ /* 0x0001e2000c101d18 */
[----:B------:R-:W-:-:S03]  /*27d0*/  VIADD R3, R2, 0x5a000 ;  /* 0x0005a00002037836 */ /* 0x000fc60000000000 */
[----:B------:R0:W-:Y:S01]  /*27e0*/  @P3 STG.E.128 desc[UR24][R8.64], R44 ;  /* 0x0000002c08003986 */ /* 0x0001e2000c101d18 */
[----:B------:R-:W-:-:S03]  /*27f0*/  F2FP.BF16.F32.PACK_AB R60, R61, R60 ;  /* 0x0000003c3d3c723e */ /* 0x000fc600000010ff */
[----:B------:R0:W-:Y:S01]  /*2800*/  @P2 STG.E.128 desc[UR24][R10.64], R40 ;  /* 0x000000280a002986 */ /* 0x0001e2000c101d18 */
[----:B------:R-:W-:-:S03]  /*2810*/  F2FP.BF16.F32.PACK_AB R61, R63, R62 ;  /* 0x0000003e3f3d723e */ /* 0x000fc600000010ff */
[----:B------:R0:W-:Y:S01]  /*2820*/  @P1 STG.E.128 desc[UR24][R12.64], R20 ;  /* 0x000000140c001986 */ /* 0x0001e2000c101d18 */
[----:B------:R-:W-:Y:S01]  /*2830*/  F2FP.BF16.F32.PACK_AB R62, R65, R64 ;  /* 0x00000040413e723e */ /* 0x000fe200000010ff */
[----:B------:R-:W-:Y:S01]  /*2840*/  IMAD.WIDE R2, R3, 0x2, R18 ;  /* 0x0000000203027825 */ /* 0x000fe200078e0212 */
[----:B------:R-:W-:Y:S01]  /*2850*/  F2FP.BF16.F32.PACK_AB R63, R67, R66 ;  /* 0x00000042433f723e */ /* 0x000fe200000010ff */
[----:B------:R-:W-:Y:S06]  /*2860*/  @!P0 EXIT ;  /* 0x000000000000894d */ /* 0x000fec0003800000 */
[----:B------:R-:W-:Y:S01]  /*2870*/  STG.E.128 desc[UR24][R2.64], R60 ;  /* 0x0000003c02007986 */ /* 0x000fe2000c101d18 */
[----:B------:R-:W-:Y:S05]  /*2880*/  EXIT ;  /* 0x000000000000794d */ /* 0x000fea0003800000 */
.L_x_0:
[----:B------:R-:W-:-:S00]  /*2890*/  BRA `(.L_x_0) ;  /* 0xfffffffc00fc7947 */ /* 0x000fc0000383ffff */
[----:B------:R-:W-:-:S00]  /*28a0*/  NOP ;  /* 0x0000000000007918 */ /* 0x000fc00000000000 */
        /* <DEDUP_REMOVED lines=13> */
.L_x_1:


//--------------------- .nv.shared.triton_mm      --------------------------
	.section	.nv.shared.triton_mm,"aw",@nobits
	.sectionflags	@""
	.align	16
	.zero		1024


//--------------------- .nv.constant0.triton_mm   --------------------------
	.section	.nv.constant0.triton_mm,"a",@progbits
	.sectionflags	@""
	.align	4
.nv.constant0.triton_mm:
	.zero		556
